	.target	sm_90a

	.elftype	@"ET_EXEC"


//--------------------- .note.nv.tkinfo           --------------------------
	.section	.note.nv.tkinfo,"",@"SHT_NOTE"
	.sectionflags	@"SHF_NOTE_NV_TKINFO"
	.tkinfo
        /*0018*/ 	.word	0x00000002
        /*0030*/ 	.string	""
        /*0030*/ 	.string	"ptxas"
        /*0030*/ 	.string	"Cuda compilation tools, release 13.0, V13.0.88"
        /*0030*/ 	.string	"Build cuda_13.0.r13.0/compiler.36424714_0"
        /*0030*/ 	.string	"-arch sm_90a -m 64 "



//--------------------- .note.nv.cuinfo           --------------------------
	.section	.note.nv.cuinfo,"",@"SHT_NOTE"
	.sectionflags	@"SHF_NOTE_NV_CUINFO"
        /*0018*/ 	.short	0x0002
        /*001a*/ 	.short	0x005a
        /*001c*/ 	.short	0x0082
	.zero		2


//--------------------- .nv.info                  --------------------------
	.section	.nv.info,"",@"SHT_CUDA_INFO"
	.align	4


	//----- nvinfo : EIATTR_REGCOUNT
	.align		4
        /*0000*/ 	.byte	0x04, 0x2f
        /*0002*/ 	.short	(.L_15 - .L_14)
	.align		4
.L_14:
        /*0004*/ 	.word	index@(_ZN7cutlass13device_kernelINS_4gemm6kernel13GemmUniversalIN4cute5tupleIJiiiiEEENS1_10collective13CollectiveMmaINS1_34MainloopSm90TmaGmmaWarpSpecializedILi22ENS5_IJNS4_1CILi2EEENSA_ILi1EEESC_EEENS1_32KernelTmaWarpSpecializedPingpongEEENS5_IJNSA_ILi64EEENSA_ILi96EEENSA_ILi32EEEEEENS_10bfloat16_tENS5_IJlSC_lEEESK_SL_NS4_8TiledMMAINS4_8MMA_AtomIJNS4_4SM904GMMA27MMA_64x96x16_F32BF16BF16_SSILNSP_5MajorE0ELSR_0ELNSP_7ScaleInE1ELSS_1EEEEEENS4_6LayoutINS5_IJSC_SC_SC_EEENS5_IJNSA_ILi0EEESX_SX_EEEEENS5_IJNS4_10UnderscoreES10_S10_EEEEENS4_13SM90_TMA_LOADENS4_14ComposedLayoutINS4_7SwizzleILi2ELi4ELi3EEENS4_18smem_ptr_flag_bitsILi16EEENSV_INS5_IJNSA_ILi8EEESI_EEENS5_IJSI_SC_EEEEEEEvNS4_8identityENS4_23SM90_TMA_LOAD_MULTICASTES1D_vS1E_EENS_8epilogue10collective6detail29Sm90TmaWarpSpecializedAdapterINS1I_15DefaultEpilogueISK_SL_SL_NS1H_6thread17LinearCombinationISK_Li1EffLNS1M_9ScaleType4KindE0ELNS_15FloatRoundStyleE2ESK_EENS1_15EpilogueDefaultEEEEEvvEEEEvNT_6ParamsE)
        /*0008*/ 	.word	0x000000a8


	//----- nvinfo : EIATTR_FRAME_SIZE
	.align		4
.L_15:
        /*000c*/ 	.byte	0x04, 0x11
        /*000e*/ 	.short	(.L_17 - .L_16)
	.align		4
.L_16:
        /*0010*/ 	.word	index@(_ZN7cutlass13device_kernelINS_4gemm6kernel13GemmUniversalIN4cute5tupleIJiiiiEEENS1_10collective13CollectiveMmaINS1_34MainloopSm90TmaGmmaWarpSpecializedILi22ENS5_IJNS4_1CILi2EEENSA_ILi1EEESC_EEENS1_32KernelTmaWarpSpecializedPingpongEEENS5_IJNSA_ILi64EEENSA_ILi96EEENSA_ILi32EEEEEENS_10bfloat16_tENS5_IJlSC_lEEESK_SL_NS4_8TiledMMAINS4_8MMA_AtomIJNS4_4SM904GMMA27MMA_64x96x16_F32BF16BF16_SSILNSP_5MajorE0ELSR_0ELNSP_7ScaleInE1ELSS_1EEEEEENS4_6LayoutINS5_IJSC_SC_SC_EEENS5_IJNSA_ILi0EEESX_SX_EEEEENS5_IJNS4_10UnderscoreES10_S10_EEEEENS4_13SM90_TMA_LOADENS4_14ComposedLayoutINS4_7SwizzleILi2ELi4ELi3EEENS4_18smem_ptr_flag_bitsILi16EEENSV_INS5_IJNSA_ILi8EEESI_EEENS5_IJSI_SC_EEEEEEEvNS4_8identityENS4_23SM90_TMA_LOAD_MULTICASTES1D_vS1E_EENS_8epilogue10collective6detail29Sm90TmaWarpSpecializedAdapterINS1I_15DefaultEpilogueISK_SL_SL_NS1H_6thread17LinearCombinationISK_Li1EffLNS1M_9ScaleType4KindE0ELNS_15FloatRoundStyleE2ESK_EENS1_15EpilogueDefaultEEEEEvvEEEEvNT_6ParamsE)
        /*0014*/ 	.word	0x00000008


	//----- nvinfo : EIATTR_MIN_STACK_SIZE
	.align		4
.L_17:
        /*0018*/ 	.byte	0x04, 0x12
        /*001a*/ 	.short	(.L_19 - .L_18)
	.align		4
.L_18:
        /*001c*/ 	.word	index@(_ZN7cutlass13device_kernelINS_4gemm6kernel13GemmUniversalIN4cute5tupleIJiiiiEEENS1_10collective13CollectiveMmaINS1_34MainloopSm90TmaGmmaWarpSpecializedILi22ENS5_IJNS4_1CILi2EEENSA_ILi1EEESC_EEENS1_32KernelTmaWarpSpecializedPingpongEEENS5_IJNSA_ILi64EEENSA_ILi96EEENSA_ILi32EEEEEENS_10bfloat16_tENS5_IJlSC_lEEESK_SL_NS4_8TiledMMAINS4_8MMA_AtomIJNS4_4SM904GMMA27MMA_64x96x16_F32BF16BF16_SSILNSP_5MajorE0ELSR_0ELNSP_7ScaleInE1ELSS_1EEEEEENS4_6LayoutINS5_IJSC_SC_SC_EEENS5_IJNSA_ILi0EEESX_SX_EEEEENS5_IJNS4_10UnderscoreES10_S10_EEEEENS4_13SM90_TMA_LOADENS4_14ComposedLayoutINS4_7SwizzleILi2ELi4ELi3EEENS4_18smem_ptr_flag_bitsILi16EEENSV_INS5_IJNSA_ILi8EEESI_EEENS5_IJSI_SC_EEEEEEEvNS4_8identityENS4_23SM90_TMA_LOAD_MULTICASTES1D_vS1E_EENS_8epilogue10collective6detail29Sm90TmaWarpSpecializedAdapterINS1I_15DefaultEpilogueISK_SL_SL_NS1H_6thread17LinearCombinationISK_Li1EffLNS1M_9ScaleType4KindE0ELNS_15FloatRoundStyleE2ESK_EENS1_15EpilogueDefaultEEEEEvvEEEEvNT_6ParamsE)
        /*0020*/ 	.word	0x00000008
.L_19:


//--------------------- .nv.compat                --------------------------
	.section	.nv.compat,"",@"SHT_CUDA_COMPAT_INFO"
	.align	4
        /*0000*/ 	.byte	0x02, 0x09, 0x01, 0x00, 0x02, 0x02, 0x04, 0x00, 0x02, 0x05, 0x05, 0x00, 0x03, 0x07, 0x01, 0x01
        /*0010*/ 	.byte	0x02, 0x03, 0x01, 0x00, 0x02, 0x06, 0x01, 0x00, 0x04, 0x0b, 0x08, 0x00, 0x00, 0x00, 0x00, 0x00
        /*0020*/ 	.byte	0x00, 0x00, 0x00, 0x00


//--------------------- .nv.info._ZN7cutlass13device_kernelINS_4gemm6kernel13GemmUniversalIN4cute5tupleIJiiiiEEENS1_10collective13CollectiveMmaINS1_34MainloopSm90TmaGmmaWarpSpecializedILi22ENS5_IJNS4_1CILi2EEENSA_ILi1EEESC_EEENS1_32KernelTmaWarpSpecializedPingpongEEENS5_IJNSA_ILi64EEENSA_ILi96EEENSA_ILi32EEEEEENS_10bfloat16_tENS5_IJlSC_lEEESK_SL_NS4_8TiledMMAINS4_8MMA_AtomIJNS4_4SM904GMMA27MMA_64x96x16_F32BF16BF16_SSILNSP_5MajorE0ELSR_0ELNSP_7ScaleInE1ELSS_1EEEEEENS4_6LayoutINS5_IJSC_SC_SC_EEENS5_IJNSA_ILi0EEESX_SX_EEEEENS5_IJNS4_10UnderscoreES10_S10_EEEEENS4_13SM90_TMA_LOADENS4_14ComposedLayoutINS4_7SwizzleILi2ELi4ELi3EEENS4_18smem_ptr_flag_bitsILi16EEENSV_INS5_IJNSA_ILi8EEESI_EEENS5_IJSI_SC_EEEEEEEvNS4_8identityENS4_23SM90_TMA_LOAD_MULTICASTES1D_vS1E_EENS_8epilogue10collective6detail29Sm90TmaWarpSpecializedAdapterINS1I_15DefaultEpilogueISK_SL_SL_NS1H_6thread17LinearCombinationISK_Li1EffLNS1M_9ScaleType4KindE0ELNS_15FloatRoundStyleE2ESK_EENS1_15EpilogueDefaultEEEEEvvEEEEvNT_6ParamsE --------------------------
	.section	.nv.info._ZN7cutlass13device_kernelINS_4gemm6kernel13GemmUniversalIN4cute5tupleIJiiiiEEENS1_10collective13CollectiveMmaINS1_34MainloopSm90TmaGmmaWarpSpecializedILi22ENS5_IJNS4_1CILi2EEENSA_ILi1EEESC_EEENS1_32KernelTmaWarpSpecializedPingpongEEENS5_IJNSA_ILi64EEENSA_ILi96EEENSA_ILi32EEEEEENS_10bfloat16_tENS5_IJlSC_lEEESK_SL_NS4_8TiledMMAINS4_8MMA_AtomIJNS4_4SM904GMMA27MMA_64x96x16_F32BF16BF16_SSILNSP_5MajorE0ELSR_0ELNSP_7ScaleInE1ELSS_1EEEEEENS4_6LayoutINS5_IJSC_SC_SC_EEENS5_IJNSA_ILi0EEESX_SX_EEEEENS5_IJNS4_10UnderscoreES10_S10_EEEEENS4_13SM90_TMA_LOADENS4_14ComposedLayoutINS4_7SwizzleILi2ELi4ELi3EEENS4_18smem_ptr_flag_bitsILi16EEENSV_INS5_IJNSA_ILi8EEESI_EEENS5_IJSI_SC_EEEEEEEvNS4_8identityENS4_23SM90_TMA_LOAD_MULTICASTES1D_vS1E_EENS_8epilogue10collective6detail29Sm90TmaWarpSpecializedAdapterINS1I_15DefaultEpilogueISK_SL_SL_NS1H_6thread17LinearCombinationISK_Li1EffLNS1M_9ScaleType4KindE0ELNS_15FloatRoundStyleE2ESK_EENS1_15EpilogueDefaultEEEEEvvEEEEvNT_6ParamsE,"",@"SHT_CUDA_INFO"
	.sectionflags	@""
	.align	4


	//----- nvinfo : EIATTR_CUDA_API_VERSION
	.align		4
        /*0000*/ 	.byte	0x04, 0x37
        /*0002*/ 	.short	(.L_21 - .L_20)
.L_20:
        /*0004*/ 	.word	0x00000082


	//----- nvinfo : EIATTR_KPARAM_INFO
	.align		4
.L_21:
        /*0008*/ 	.byte	0x04, 0x17
        /*000a*/ 	.short	(.L_23 - .L_22)
.L_22:
        /*000c*/ 	.word	0x00000000
        /*0010*/ 	.short	0x0000
        /*0012*/ 	.short	0x0070
        /*0014*/ 	.byte	0x00, 0xf0, 0x01, 0x10


	//----- nvinfo : EIATTR_SPARSE_MMA_MASK
	.align		4
.L_23:
        /*0018*/ 	.byte	0x03, 0x50
        /*001a*/ 	.short	0x0000


	//----- nvinfo : EIATTR_MAXREG_COUNT
	.align		4
        /*001c*/ 	.byte	0x03, 0x1b
        /*001e*/ 	.short	0x00a8


	//----- nvinfo : EIATTR_NUM_BARRIERS
	.align		4
        /*0020*/ 	.byte	0x02, 0x4c
        /*0022*/ 	.byte	0x01
	.zero		1


	//----- nvinfo : EIATTR_EXTERNS
	.align		4
        /*0024*/ 	.byte	0x04, 0x0f
        /*0026*/ 	.short	(.L_25 - .L_24)


	//   ....[0]....
	.align		4
.L_24:
        /*0028*/ 	.word	index@(__assertfail)


	//----- nvinfo : EIATTR_ANNOTATIONS
	.align		4
.L_25:
        /*002c*/ 	.byte	0x04, 0x55
        /*002e*/ 	.short	(.L_27 - .L_26)


	//   ....[0]....
.L_26:
        /*0030*/ 	.word	0x00000001
        /*0034*/ 	.byte	0x20, 0x10, 0x00, 0x00, 0x01, 0x00, 0x00, 0x00, 0x10, 0x55, 0x00, 0x00, 0x01, 0x00, 0x00, 0x00
        /*0044*/ 	.byte	0x80, 0x61, 0x00, 0x00


	//----- nvinfo : EIATTR_MERCURY_ISA_VERSION
	.align		4
.L_27:
        /*0048*/ 	.byte	0x03, 0x5f
        /*004a*/ 	.short	0x0101


	//----- nvinfo : EIATTR_INT_WARP_WIDE_INSTR_OFFSETS
	.align		4
        /*004c*/ 	.byte	0x04, 0x31
        /*004e*/ 	.short	(.L_29 - .L_28)


	//   ....[0]....
.L_28:
        /*0050*/ 	.word	0x000007a0


	//   ....[1]....
        /*0054*/ 	.word	0x000007d0


	//   ....[2]....
        /*0058*/ 	.word	0x00000810


	//   ....[3]....
        /*005c*/ 	.word	0x00000940


	//   ....[4]....
        /*0060*/ 	.word	0x00000950


	//   ....[5]....
        /*0064*/ 	.word	0x00000960


	//   ....[6]....
        /*0068*/ 	.word	0x00000a00


	//   ....[7]....
        /*006c*/ 	.word	0x00000a40


	//   ....[8]....
        /*0070*/ 	.word	0x00002090


	//----- nvinfo : EIATTR_COOP_GROUP_MASK_REGIDS
	.align		4
.L_29:
        /*0074*/ 	.byte	0x04, 0x29
        /*0076*/ 	.short	(.L_31 - .L_30)


	//   ....[0]....
.L_30:
        /*0078*/ 	.word	0xffffffff


	//   ....[1]....
        /*007c*/ 	.word	0xffffffff


	//   ....[2]....
        /*0080*/ 	.word	0xffffffff


	//   ....[3]....
        /*0084*/ 	.word	0xffffffff


	//   ....[4]....
        /*0088*/ 	.word	0xffffffff


	//   ....[5]....
        /*008c*/ 	.word	0xffffffff


	//   ....[6]....
        /*0090*/ 	.word	0xffffffff


	//----- nvinfo : EIATTR_COOP_GROUP_INSTR_OFFSETS
	.align		4
.L_31:
        /*0094*/ 	.byte	0x04, 0x28
        /*0096*/ 	.short	(.L_33 - .L_32)


	//   ....[0]....
.L_32:
        /*0098*/ 	.word	0x00000070


	//   ....[1]....
        /*009c*/ 	.word	0x00000080


	//   ....[2]....
        /*00a0*/ 	.word	0x00000140


	//   ....[3]....
        /*00a4*/ 	.word	0x00000560


	//   ....[4]....
        /*00a8*/ 	.word	0x000005a0


	//   ....[5]....
        /*00ac*/ 	.word	0x00000980


	//   ....[6]....
        /*00b0*/ 	.word	0x00000bc0


	//----- nvinfo : EIATTR_REG_RECONFIG
	.align		4
.L_33:
        /*00b4*/ 	.byte	0x01, 0x54
	.zero		2


	//----- nvinfo : EIATTR_SYSCALL_OFFSETS
	.align		4
        /*00b8*/ 	.byte	0x04, 0x46
        /*00ba*/ 	.short	(.L_35 - .L_34)


	//   ....[0]....
.L_34:
        /*00bc*/ 	.word	0x00001ad0


	//----- nvinfo : EIATTR_MBARRIER_INSTR_OFFSETS
	.align		4
.L_35:
        /*00c0*/ 	.byte	0x04, 0x39
        /*00c2*/ 	.short	(.L_37 - .L_36)


	//   ....[0]....
.L_36:
        /*00c4*/ 	.word	0x00000280
        /*00c8*/ 	.word	0x000000ff
        /*00cc*/ 	.word	0x00000000
        /*00d0*/ 	.short	0x0100
        /*00d2*/ 	.byte	0x08
	.zero		1


	//   ....[1]....
        /*00d4*/ 	.word	0x00000290
        /*00d8*/ 	.word	0x000000ff
        /*00dc*/ 	.word	0x000000b0
        /*00e0*/ 	.short	0x0100
        /*00e2*/ 	.byte	0x08
	.zero		1


	//   ....[2]....
        /*00e4*/ 	.word	0x000002a0
        /*00e8*/ 	.word	0x000000ff
        /*00ec*/ 	.word	0x00000008
        /*00f0*/ 	.short	0x0100
        /*00f2*/ 	.byte	0x08
	.zero		1


	//   ....[3]....
        /*00f4*/ 	.word	0x000002b0
        /*00f8*/ 	.word	0x000000ff
        /*00fc*/ 	.word	0x000000b8
        /*0100*/ 	.short	0x0100
        /*0102*/ 	.byte	0x08
	.zero		1


	//   ....[4]....
        /*0104*/ 	.word	0x000002c0
        /*0108*/ 	.word	0x000000ff
        /*010c*/ 	.word	0x00000010
        /*0110*/ 	.short	0x0100
        /*0112*/ 	.byte	0x08
	.zero		1


	//   ....[5]....
        /*0114*/ 	.word	0x000002d0
        /*0118*/ 	.word	0x000000ff
        /*011c*/ 	.word	0x000000c0
        /*0120*/ 	.short	0x0100
        /*0122*/ 	.byte	0x08
	.zero		1


	//   ....[6]....
        /*0124*/ 	.word	0x000002e0
        /*0128*/ 	.word	0x000000ff
        /*012c*/ 	.word	0x00000018
        /*0130*/ 	.short	0x0100
        /*0132*/ 	.byte	0x08
	.zero		1


	//   ....[7]....
        /*0134*/ 	.word	0x000002f0
        /*0138*/ 	.word	0x000000ff
        /*013c*/ 	.word	0x000000c8
        /*0140*/ 	.short	0x0100
        /*0142*/ 	.byte	0x08
	.zero		1


	//   ....[8]....
        /*0144*/ 	.word	0x00000300
        /*0148*/ 	.word	0x000000ff
        /*014c*/ 	.word	0x00000020
        /*0150*/ 	.short	0x0100
        /*0152*/ 	.byte	0x08
	.zero		1


	//   ....[9]....
        /*0154*/ 	.word	0x00000310
        /*0158*/ 	.word	0x000000ff
        /*015c*/ 	.word	0x000000d0
        /*0160*/ 	.short	0x0100
        /*0162*/ 	.byte	0x08
	.zero		1


	//   ....[10]....
        /*0164*/ 	.word	0x00000320
        /*0168*/ 	.word	0x000000ff
        /*016c*/ 	.word	0x00000028
        /*0170*/ 	.short	0x0100
        /*0172*/ 	.byte	0x08
	.zero		1


	//   ....[11]....
        /*0174*/ 	.word	0x00000330
        /*0178*/ 	.word	0x000000ff
        /*017c*/ 	.word	0x000000d8
        /*0180*/ 	.short	0x0100
        /*0182*/ 	.byte	0x08
	.zero		1


	//   ....[12]....
        /*0184*/ 	.word	0x00000340
        /*0188*/ 	.word	0x000000ff
        /*018c*/ 	.word	0x00000030
        /*0190*/ 	.short	0x0100
        /*0192*/ 	.byte	0x08
	.zero		1


	//   ....[13]....
        /*0194*/ 	.word	0x00000350
        /*0198*/ 	.word	0x000000ff
        /*019c*/ 	.word	0x000000e0
        /*01a0*/ 	.short	0x0100
        /*01a2*/ 	.byte	0x08
	.zero		1


	//   ....[14]....
        /*01a4*/ 	.word	0x00000360
        /*01a8*/ 	.word	0x000000ff
        /*01ac*/ 	.word	0x00000038
        /*01b0*/ 	.short	0x0100
        /*01b2*/ 	.byte	0x08
	.zero		1


	//   ....[15]....
        /*01b4*/ 	.word	0x00000370
        /*01b8*/ 	.word	0x000000ff
        /*01bc*/ 	.word	0x000000e8
        /*01c0*/ 	.short	0x0100
        /*01c2*/ 	.byte	0x08
	.zero		1


	//   ....[16]....
        /*01c4*/ 	.word	0x00000380
        /*01c8*/ 	.word	0x000000ff
        /*01cc*/ 	.word	0x00000040
        /*01d0*/ 	.short	0x0100
        /*01d2*/ 	.byte	0x08
	.zero		1


	//   ....[17]....
        /*01d4*/ 	.word	0x00000390
        /*01d8*/ 	.word	0x000000ff
        /*01dc*/ 	.word	0x000000f0
        /*01e0*/ 	.short	0x0100
        /*01e2*/ 	.byte	0x08
	.zero		1


	//   ....[18]....
        /*01e4*/ 	.word	0x000003a0
        /*01e8*/ 	.word	0x000000ff
        /*01ec*/ 	.word	0x00000048
        /*01f0*/ 	.short	0x0100
        /*01f2*/ 	.byte	0x08
	.zero		1


	//   ....[19]....
        /*01f4*/ 	.word	0x000003b0
        /*01f8*/ 	.word	0x000000ff
        /*01fc*/ 	.word	0x000000f8
        /*0200*/ 	.short	0x0100
        /*0202*/ 	.byte	0x08
	.zero		1


	//   ....[20]....
        /*0204*/ 	.word	0x000003c0
        /*0208*/ 	.word	0x000000ff
        /*020c*/ 	.word	0x00000050
        /*0210*/ 	.short	0x0100
        /*0212*/ 	.byte	0x08
	.zero		1


	//   ....[21]....
        /*0214*/ 	.word	0x000003d0
        /*0218*/ 	.word	0x000000ff
        /*021c*/ 	.word	0x00000100
        /*0220*/ 	.short	0x0100
        /*0222*/ 	.byte	0x08
	.zero		1


	//   ....[22]....
        /*0224*/ 	.word	0x000003e0
        /*0228*/ 	.word	0x000000ff
        /*022c*/ 	.word	0x00000058
        /*0230*/ 	.short	0x0100
        /*0232*/ 	.byte	0x08
	.zero		1


	//   ....[23]....
        /*0234*/ 	.word	0x000003f0
        /*0238*/ 	.word	0x000000ff
        /*023c*/ 	.word	0x00000108
        /*0240*/ 	.short	0x0100
        /*0242*/ 	.byte	0x08
	.zero		1


	//   ....[24]....
        /*0244*/ 	.word	0x00000400
        /*0248*/ 	.word	0x000000ff
        /*024c*/ 	.word	0x00000060
        /*0250*/ 	.short	0x0100
        /*0252*/ 	.byte	0x08
	.zero		1


	//   ....[25]....
        /*0254*/ 	.word	0x00000410
        /*0258*/ 	.word	0x000000ff
        /*025c*/ 	.word	0x00000110
        /*0260*/ 	.short	0x0100
        /*0262*/ 	.byte	0x08
	.zero		1


	//   ....[26]....
        /*0264*/ 	.word	0x00000420
        /*0268*/ 	.word	0x000000ff
        /*026c*/ 	.word	0x00000068
        /*0270*/ 	.short	0x0100
        /*0272*/ 	.byte	0x08
	.zero		1


	//   ....[27]....
        /*0274*/ 	.word	0x00000430
        /*0278*/ 	.word	0x000000ff
        /*027c*/ 	.word	0x00000118
        /*0280*/ 	.short	0x0100
        /*0282*/ 	.byte	0x08
	.zero		1


	//   ....[28]....
        /*0284*/ 	.word	0x00000440
        /*0288*/ 	.word	0x000000ff
        /*028c*/ 	.word	0x00000070
        /*0290*/ 	.short	0x0100
        /*0292*/ 	.byte	0x08
	.zero		1


	//   ....[29]....
        /*0294*/ 	.word	0x00000450
        /*0298*/ 	.word	0x000000ff
        /*029c*/ 	.word	0x00000120
        /*02a0*/ 	.short	0x0100
        /*02a2*/ 	.byte	0x08
	.zero		1


	//   ....[30]....
        /*02a4*/ 	.word	0x00000460
        /*02a8*/ 	.word	0x000000ff
        /*02ac*/ 	.word	0x00000078
        /*02b0*/ 	.short	0x0100
        /*02b2*/ 	.byte	0x08
	.zero		1


	//   ....[31]....
        /*02b4*/ 	.word	0x00000470
        /*02b8*/ 	.word	0x000000ff
        /*02bc*/ 	.word	0x00000128
        /*02c0*/ 	.short	0x0100
        /*02c2*/ 	.byte	0x08
	.zero		1


	//   ....[32]....
        /*02c4*/ 	.word	0x00000480
        /*02c8*/ 	.word	0x000000ff
        /*02cc*/ 	.word	0x00000080
        /*02d0*/ 	.short	0x0100
        /*02d2*/ 	.byte	0x08
	.zero		1


	//   ....[33]....
        /*02d4*/ 	.word	0x00000490
        /*02d8*/ 	.word	0x000000ff
        /*02dc*/ 	.word	0x00000130
        /*02e0*/ 	.short	0x0100
        /*02e2*/ 	.byte	0x08
	.zero		1


	//   ....[34]....
        /*02e4*/ 	.word	0x000004a0
        /*02e8*/ 	.word	0x000000ff
        /*02ec*/ 	.word	0x00000088
        /*02f0*/ 	.short	0x0100
        /*02f2*/ 	.byte	0x08
	.zero		1


	//   ....[35]....
        /*02f4*/ 	.word	0x000004b0
        /*02f8*/ 	.word	0x000000ff
        /*02fc*/ 	.word	0x00000138
        /*0300*/ 	.short	0x0100
        /*0302*/ 	.byte	0x08
	.zero		1


	//   ....[36]....
        /*0304*/ 	.word	0x000004c0
        /*0308*/ 	.word	0x000000ff
        /*030c*/ 	.word	0x00000090
        /*0310*/ 	.short	0x0100
        /*0312*/ 	.byte	0x08
	.zero		1


	//   ....[37]....
        /*0314*/ 	.word	0x000004d0
        /*0318*/ 	.word	0x000000ff
        /*031c*/ 	.word	0x00000140
        /*0320*/ 	.short	0x0100
        /*0322*/ 	.byte	0x08
	.zero		1


	//   ....[38]....
        /*0324*/ 	.word	0x000004e0
        /*0328*/ 	.word	0x000000ff
        /*032c*/ 	.word	0x00000098
        /*0330*/ 	.short	0x0100
        /*0332*/ 	.byte	0x08
	.zero		1


	//   ....[39]....
        /*0334*/ 	.word	0x000004f0
        /*0338*/ 	.word	0x000000ff
        /*033c*/ 	.word	0x00000148
        /*0340*/ 	.short	0x0100
        /*0342*/ 	.byte	0x08
	.zero		1


	//   ....[40]....
        /*0344*/ 	.word	0x00000500
        /*0348*/ 	.word	0x000000ff
        /*034c*/ 	.word	0x000000a0
        /*0350*/ 	.short	0x0100
        /*0352*/ 	.byte	0x08
	.zero		1


	//   ....[41]....
        /*0354*/ 	.word	0x00000510
        /*0358*/ 	.word	0x000000ff
        /*035c*/ 	.word	0x00000150
        /*0360*/ 	.short	0x0100
        /*0362*/ 	.byte	0x08
	.zero		1


	//   ....[42]....
        /*0364*/ 	.word	0x00000520
        /*0368*/ 	.word	0x000000ff
        /*036c*/ 	.word	0x000000a8
        /*0370*/ 	.short	0x0100
        /*0372*/ 	.byte	0x08
	.zero		1


	//   ....[43]....
        /*0374*/ 	.word	0x00000530
        /*0378*/ 	.word	0x000000ff
        /*037c*/ 	.word	0x00000158
        /*0380*/ 	.short	0x0100
        /*0382*/ 	.byte	0x08
	.zero		1


	//   ....[44]....
        /*0384*/ 	.word	0x00000a70
        /*0388*/ 	.word	0x000000ff
        /*038c*/ 	.word	0x00000190
        /*0390*/ 	.short	0x0100
        /*0392*/ 	.byte	0x08
	.zero		1


	//   ....[45]....
        /*0394*/ 	.word	0x00000b00
        /*0398*/ 	.word	0x000000ff
        /*039c*/ 	.word	0x00000198
        /*03a0*/ 	.short	0x0100
        /*03a2*/ 	.byte	0x08
	.zero		1


	//   ....[46]....
        /*03a4*/ 	.word	0x00000b40
        /*03a8*/ 	.word	0x000000ff
        /*03ac*/ 	.word	0x00000170
        /*03b0*/ 	.short	0x0100
        /*03b2*/ 	.byte	0x09
	.zero		1


	//   ....[47]....
        /*03b4*/ 	.word	0x00000b50
        /*03b8*/ 	.word	0x000000ff
        /*03bc*/ 	.word	0x00000178
        /*03c0*/ 	.short	0x0100
        /*03c2*/ 	.byte	0x09
	.zero		1


	//   ....[48]....
        /*03c4*/ 	.word	0x00000b60
        /*03c8*/ 	.word	0x000000ff
        /*03cc*/ 	.word	0x00000180
        /*03d0*/ 	.short	0x0100
        /*03d2*/ 	.byte	0x09
	.zero		1


	//   ....[49]....
        /*03d4*/ 	.word	0x00000b70
        /*03d8*/ 	.word	0x000000ff
        /*03dc*/ 	.word	0x00000188
        /*03e0*/ 	.short	0x0100
        /*03e2*/ 	.byte	0x09
	.zero		1


	//   ....[50]....
        /*03e4*/ 	.word	0x000019b0
        /*03e8*/ 	.word	0x0000004f
        /*03ec*/ 	.word	0x00000000
        /*03f0*/ 	.short	0x010a
        /*03f2*/ 	.byte	0x2a
	.zero		1


	//   ....[51]....
        /*03f4*/ 	.word	0x00001b50
        /*03f8*/ 	.word	0x00000003
        /*03fc*/ 	.word	0x00000000
        /*0400*/ 	.short	0x010a
        /*0402*/ 	.byte	0x3f
	.zero		1


	//   ....[52]....
        /*0404*/ 	.word	0x00001b90
        /*0408*/ 	.word	0x00000003
        /*040c*/ 	.word	0x00000000
        /*0410*/ 	.short	0x010a
        /*0412*/ 	.byte	0x3f
	.zero		1


	//   ....[53]....
        /*0414*/ 	.word	0x00001d90
        /*0418*/ 	.word	0x000000ff
        /*041c*/ 	.word	0x00000000
        /*0420*/ 	.short	0x010a
        /*0422*/ 	.byte	0x04
	.zero		1


	//   ....[54]....
        /*0424*/ 	.word	0x00001dd0
        /*0428*/ 	.word	0x000000ff
        /*042c*/ 	.word	0x00000000
        /*0430*/ 	.short	0x010a
        /*0432*/ 	.byte	0x04
	.zero		1


	//   ....[55]....
        /*0434*/ 	.word	0x00001f30
        /*0438*/ 	.word	0x00000005
        /*043c*/ 	.word	0x00000000
        /*0440*/ 	.short	0x0101
        /*0442*/ 	.byte	0x3f
	.zero		1


	//   ....[56]....
        /*0444*/ 	.word	0x00002030
        /*0448*/ 	.word	0x00000050
        /*044c*/ 	.word	0x00000000
        /*0450*/ 	.short	0x0101
        /*0452*/ 	.byte	0x2f
	.zero		1


	//   ....[57]....
        /*0454*/ 	.word	0x00002130
        /*0458*/ 	.word	0x00000003
        /*045c*/ 	.word	0x00000000
        /*0460*/ 	.short	0x0101
        /*0462*/ 	.byte	0x3f
	.zero		1


	//   ....[58]....
        /*0464*/ 	.word	0x000021f0
        /*0468*/ 	.word	0x0000004f
        /*046c*/ 	.word	0x00000010
        /*0470*/ 	.short	0x010a
        /*0472*/ 	.byte	0x2a
	.zero		1


	//   ....[59]....
        /*0474*/ 	.word	0x00005530
        /*0478*/ 	.word	0x00000052
        /*047c*/ 	.word	0x00000000
        /*0480*/ 	.short	0x0101
        /*0482*/ 	.byte	0x2f
	.zero		1


	//   ....[60]....
        /*0484*/ 	.word	0x00005ec0
        /*0488*/ 	.word	0x0000000c
        /*048c*/ 	.word	0x000000b0
        /*0490*/ 	.short	0x010a
        /*0492*/ 	.byte	0x3f
	.zero		1


	//   ....[61]....
        /*0494*/ 	.word	0x00006290
        /*0498*/ 	.word	0x00000005
        /*049c*/ 	.word	0x00000198
        /*04a0*/ 	.short	0x0101
        /*04a2*/ 	.byte	0x3f
	.zero		1


	//   ....[62]....
        /*04a4*/ 	.word	0x00006a10
        /*04a8*/ 	.word	0x00000009
        /*04ac*/ 	.word	0x00000000
        /*04b0*/ 	.short	0x010a
        /*04b2*/ 	.byte	0x3f
	.zero		1


	//   ....[63]....
        /*04b4*/ 	.word	0x00006a90
        /*04b8*/ 	.word	0x00000008
        /*04bc*/ 	.word	0x00000000
        /*04c0*/ 	.short	0x010a
        /*04c2*/ 	.byte	0x3f
	.zero		1


	//   ....[64]....
        /*04c4*/ 	.word	0x00006b20
        /*04c8*/ 	.word	0x00000009
        /*04cc*/ 	.word	0x00000000
        /*04d0*/ 	.short	0x010a
        /*04d2*/ 	.byte	0x3f
	.zero		1


	//   ....[65]....
        /*04d4*/ 	.word	0x00006bb0
        /*04d8*/ 	.word	0x00000008
        /*04dc*/ 	.word	0x00000000
        /*04e0*/ 	.short	0x010a
        /*04e2*/ 	.byte	0x3f
	.zero		1


	//   ....[66]....
        /*04e4*/ 	.word	0x00006c40
        /*04e8*/ 	.word	0x00000009
        /*04ec*/ 	.word	0x00000000
        /*04f0*/ 	.short	0x010a
        /*04f2*/ 	.byte	0x3f
	.zero		1


	//   ....[67]....
        /*04f4*/ 	.word	0x00006cd0
        /*04f8*/ 	.word	0x00000008
        /*04fc*/ 	.word	0x00000000
        /*0500*/ 	.short	0x010a
        /*0502*/ 	.byte	0x3f
	.zero		1


	//   ....[68]....
        /*0504*/ 	.word	0x00006d60
        /*0508*/ 	.word	0x00000009
        /*050c*/ 	.word	0x00000000
        /*0510*/ 	.short	0x010a
        /*0512*/ 	.byte	0x3f
	.zero		1


	//   ....[69]....
        /*0514*/ 	.word	0x00006df0
        /*0518*/ 	.word	0x00000008
        /*051c*/ 	.word	0x00000000
        /*0520*/ 	.short	0x010a
        /*0522*/ 	.byte	0x3f
	.zero		1


	//   ....[70]....
        /*0524*/ 	.word	0x00006e80
        /*0528*/ 	.word	0x00000009
        /*052c*/ 	.word	0x00000000
        /*0530*/ 	.short	0x010a
        /*0532*/ 	.byte	0x3f
	.zero		1


	//   ....[71]....
        /*0534*/ 	.word	0x00006f10
        /*0538*/ 	.word	0x00000008
        /*053c*/ 	.word	0x00000000
        /*0540*/ 	.short	0x010a
        /*0542*/ 	.byte	0x3f
	.zero		1


	//   ....[72]....
        /*0544*/ 	.word	0x00006fa0
        /*0548*/ 	.word	0x00000009
        /*054c*/ 	.word	0x00000000
        /*0550*/ 	.short	0x010a
        /*0552*/ 	.byte	0x3f
	.zero		1


	//   ....[73]....
        /*0554*/ 	.word	0x00007030
        /*0558*/ 	.word	0x00000008
        /*055c*/ 	.word	0x00000000
        /*0560*/ 	.short	0x010a
        /*0562*/ 	.byte	0x3f
	.zero		1


	//   ....[74]....
        /*0564*/ 	.word	0x000070c0
        /*0568*/ 	.word	0x00000009
        /*056c*/ 	.word	0x00000000
        /*0570*/ 	.short	0x010a
        /*0572*/ 	.byte	0x3f
	.zero		1


	//   ....[75]....
        /*0574*/ 	.word	0x00007150
        /*0578*/ 	.word	0x00000008
        /*057c*/ 	.word	0x00000000
        /*0580*/ 	.short	0x010a
        /*0582*/ 	.byte	0x3f
	.zero		1


	//   ....[76]....
        /*0584*/ 	.word	0x000071e0
        /*0588*/ 	.word	0x00000009
        /*058c*/ 	.word	0x00000000
        /*0590*/ 	.short	0x010a
        /*0592*/ 	.byte	0x3f
	.zero		1


	//   ....[77]....
        /*0594*/ 	.word	0x00007270
        /*0598*/ 	.word	0x00000008
        /*059c*/ 	.word	0x00000000
        /*05a0*/ 	.short	0x010a
        /*05a2*/ 	.byte	0x3f
	.zero		1


	//   ....[78]....
        /*05a4*/ 	.word	0x00007300
        /*05a8*/ 	.word	0x00000009
        /*05ac*/ 	.word	0x00000000
        /*05b0*/ 	.short	0x010a
        /*05b2*/ 	.byte	0x3f
	.zero		1


	//   ....[79]....
        /*05b4*/ 	.word	0x00007390
        /*05b8*/ 	.word	0x00000008
        /*05bc*/ 	.word	0x00000000
        /*05c0*/ 	.short	0x010a
        /*05c2*/ 	.byte	0x3f
	.zero		1


	//   ....[80]....
        /*05c4*/ 	.word	0x00007420
        /*05c8*/ 	.word	0x00000009
        /*05cc*/ 	.word	0x00000000
        /*05d0*/ 	.short	0x010a
        /*05d2*/ 	.byte	0x3f
	.zero		1


	//   ....[81]....
        /*05d4*/ 	.word	0x000074b0
        /*05d8*/ 	.word	0x00000008
        /*05dc*/ 	.word	0x00000000
        /*05e0*/ 	.short	0x010a
        /*05e2*/ 	.byte	0x3f
	.zero		1


	//   ....[82]....
        /*05e4*/ 	.word	0x00007540
        /*05e8*/ 	.word	0x0000000b
        /*05ec*/ 	.word	0x00000000
        /*05f0*/ 	.short	0x010a
        /*05f2*/ 	.byte	0x3f
	.zero		1


	//   ....[83]....
        /*05f4*/ 	.word	0x000075d0
        /*05f8*/ 	.word	0x00000003
        /*05fc*/ 	.word	0x00000000
        /*0600*/ 	.short	0x010a
        /*0602*/ 	.byte	0x3f
	.zero		1


	//   ....[84]....
        /*0604*/ 	.word	0x00007630
        /*0608*/ 	.word	0x00000051
        /*060c*/ 	.word	0x00000000
        /*0610*/ 	.short	0x010a
        /*0612*/ 	.byte	0x3f
	.zero		1


	//   ....[85]....
        /*0614*/ 	.word	0x00007680
        /*0618*/ 	.word	0x00000003
        /*061c*/ 	.word	0x00000000
        /*0620*/ 	.short	0x010a
        /*0622*/ 	.byte	0x3f
	.zero		1


	//   ....[86]....
        /*0624*/ 	.word	0x000076e0
        /*0628*/ 	.word	0x00000005
        /*062c*/ 	.word	0x00000000
        /*0630*/ 	.short	0x010a
        /*0632*/ 	.byte	0x3f
	.zero		1


	//   ....[87]....
        /*0634*/ 	.word	0x00007730
        /*0638*/ 	.word	0x00000051
        /*063c*/ 	.word	0x00000010
        /*0640*/ 	.short	0x010a
        /*0642*/ 	.byte	0x3f
	.zero		1


	//   ....[88]....
        /*0644*/ 	.word	0x00007800
        /*0648*/ 	.word	0x0000000c
        /*064c*/ 	.word	0x000000b0
        /*0650*/ 	.short	0x010a
        /*0652*/ 	.byte	0x3f
	.zero		1


	//   ....[89]....
        /*0654*/ 	.word	0x000078d0
        /*0658*/ 	.word	0x00000009
        /*065c*/ 	.word	0x00000000
        /*0660*/ 	.short	0x010a
        /*0662*/ 	.byte	0x3f
	.zero		1


	//   ....[90]....
        /*0664*/ 	.word	0x00007920
        /*0668*/ 	.word	0x00000008
        /*066c*/ 	.word	0x00000000
        /*0670*/ 	.short	0x010a
        /*0672*/ 	.byte	0x3f
	.zero		1


	//   ....[91]....
        /*0674*/ 	.word	0x00007970
        /*0678*/ 	.word	0x00000009
        /*067c*/ 	.word	0x00000000
        /*0680*/ 	.short	0x010a
        /*0682*/ 	.byte	0x3f
	.zero		1


	//   ....[92]....
        /*0684*/ 	.word	0x000079c0
        /*0688*/ 	.word	0x00000008
        /*068c*/ 	.word	0x00000000
        /*0690*/ 	.short	0x010a
        /*0692*/ 	.byte	0x3f
	.zero		1


	//   ....[93]....
        /*0694*/ 	.word	0x00007a10
        /*0698*/ 	.word	0x00000009
        /*069c*/ 	.word	0x00000000
        /*06a0*/ 	.short	0x010a
        /*06a2*/ 	.byte	0x3f
	.zero		1


	//   ....[94]....
        /*06a4*/ 	.word	0x00007a60
        /*06a8*/ 	.word	0x00000008
        /*06ac*/ 	.word	0x00000000
        /*06b0*/ 	.short	0x010a
        /*06b2*/ 	.byte	0x3f
	.zero		1


	//   ....[95]....
        /*06b4*/ 	.word	0x00007ab0
        /*06b8*/ 	.word	0x00000009
        /*06bc*/ 	.word	0x00000000
        /*06c0*/ 	.short	0x010a
        /*06c2*/ 	.byte	0x3f
	.zero		1


	//   ....[96]....
        /*06c4*/ 	.word	0x00007b00
        /*06c8*/ 	.word	0x00000008
        /*06cc*/ 	.word	0x00000000
        /*06d0*/ 	.short	0x010a
        /*06d2*/ 	.byte	0x3f
	.zero		1


	//   ....[97]....
        /*06d4*/ 	.word	0x00007b50
        /*06d8*/ 	.word	0x00000009
        /*06dc*/ 	.word	0x00000000
        /*06e0*/ 	.short	0x010a
        /*06e2*/ 	.byte	0x3f
	.zero		1


	//   ....[98]....
        /*06e4*/ 	.word	0x00007ba0
        /*06e8*/ 	.word	0x00000008
        /*06ec*/ 	.word	0x00000000
        /*06f0*/ 	.short	0x010a
        /*06f2*/ 	.byte	0x3f
	.zero		1


	//   ....[99]....
        /*06f4*/ 	.word	0x00007bf0
        /*06f8*/ 	.word	0x00000009
        /*06fc*/ 	.word	0x00000000
        /*0700*/ 	.short	0x010a
        /*0702*/ 	.byte	0x3f
	.zero		1


	//   ....[100]....
        /*0704*/ 	.word	0x00007c40
        /*0708*/ 	.word	0x00000008
        /*070c*/ 	.word	0x00000000
        /*0710*/ 	.short	0x010a
        /*0712*/ 	.byte	0x3f
	.zero		1


	//   ....[101]....
        /*0714*/ 	.word	0x00007c90
        /*0718*/ 	.word	0x00000009
        /*071c*/ 	.word	0x00000000
        /*0720*/ 	.short	0x010a
        /*0722*/ 	.byte	0x3f
	.zero		1


	//   ....[102]....
        /*0724*/ 	.word	0x00007ce0
        /*0728*/ 	.word	0x00000008
        /*072c*/ 	.word	0x00000000
        /*0730*/ 	.short	0x010a
        /*0732*/ 	.byte	0x3f
	.zero		1


	//   ....[103]....
        /*0734*/ 	.word	0x00007d30
        /*0738*/ 	.word	0x00000009
        /*073c*/ 	.word	0x00000000
        /*0740*/ 	.short	0x010a
        /*0742*/ 	.byte	0x3f
	.zero		1


	//   ....[104]....
        /*0744*/ 	.word	0x00007d80
        /*0748*/ 	.word	0x00000008
        /*074c*/ 	.word	0x00000000
        /*0750*/ 	.short	0x010a
        /*0752*/ 	.byte	0x3f
	.zero		1


	//   ....[105]....
        /*0754*/ 	.word	0x00007dd0
        /*0758*/ 	.word	0x00000009
        /*075c*/ 	.word	0x00000000
        /*0760*/ 	.short	0x010a
        /*0762*/ 	.byte	0x3f
	.zero		1


	//   ....[106]....
        /*0764*/ 	.word	0x00007e20
        /*0768*/ 	.word	0x00000008
        /*076c*/ 	.word	0x00000000
        /*0770*/ 	.short	0x010a
        /*0772*/ 	.byte	0x3f
	.zero		1


	//   ....[107]....
        /*0774*/ 	.word	0x00007e70
        /*0778*/ 	.word	0x00000009
        /*077c*/ 	.word	0x00000000
        /*0780*/ 	.short	0x010a
        /*0782*/ 	.byte	0x3f
	.zero		1


	//   ....[108]....
        /*0784*/ 	.word	0x00007ec0
        /*0788*/ 	.word	0x00000008
        /*078c*/ 	.word	0x00000000
        /*0790*/ 	.short	0x010a
        /*0792*/ 	.byte	0x3f
	.zero		1


	//   ....[109]....
        /*0794*/ 	.word	0x00007f10
        /*0798*/ 	.word	0x0000000b
        /*079c*/ 	.word	0x00000000
        /*07a0*/ 	.short	0x010a
        /*07a2*/ 	.byte	0x3f
	.zero		1


	//----- nvinfo : EIATTR_NUM_MBARRIERS
	.align		4
.L_37:
        /*07a4*/ 	.byte	0x03, 0x38
        /*07a6*/ 	.short	0x0032


	//----- nvinfo : EIATTR_EXIT_INSTR_OFFSETS
	.align		4
        /*07a8*/ 	.byte	0x04, 0x1c
        /*07aa*/ 	.short	(.L_39 - .L_38)


	//   ....[0]....
.L_38:
        /*07ac*/ 	.word	0x00001660


	//   ....[1]....
        /*07b0*/ 	.word	0x000016c0


	//   ....[2]....
        /*07b4*/ 	.word	0x00005bc0


	//   ....[3]....
        /*07b8*/ 	.word	0x00005bf0


	//   ....[4]....
        /*07bc*/ 	.word	0x00007620


	//----- nvinfo : EIATTR_MAX_THREADS
	.align		4
.L_39:
        /*07c0*/ 	.byte	0x04, 0x05
        /*07c2*/ 	.short	(.L_41 - .L_40)
.L_40:
        /*07c4*/ 	.word	0x00000180
        /*07c8*/ 	.word	0x00000001
        /*07cc*/ 	.word	0x00000001


	//----- nvinfo : EIATTR_CRS_STACK_SIZE
	.align		4
.L_41:
        /*07d0*/ 	.byte	0x04, 0x1e
        /*07d2*/ 	.short	(.L_43 - .L_42)
.L_42:
        /*07d4*/ 	.word	0x00000000


	//----- nvinfo : EIATTR_CBANK_PARAM_SIZE
	.align		4
.L_43:
        /*07d8*/ 	.byte	0x03, 0x19
        /*07da*/ 	.short	0x0470


	//----- nvinfo : EIATTR_PARAM_CBANK
	.align		4
        /*07dc*/ 	.byte	0x04, 0x0a
        /*07de*/ 	.short	(.L_45 - .L_44)
	.align		4
.L_44:
        /*07e0*/ 	.word	index@(.nv.constant0._ZN7cutlass13device_kernelINS_4gemm6kernel13GemmUniversalIN4cute5tupleIJiiiiEEENS1_10collective13CollectiveMmaINS1_34MainloopSm90TmaGmmaWarpSpecializedILi22ENS5_IJNS4_1CILi2EEENSA_ILi1EEESC_EEENS1_32KernelTmaWarpSpecializedPingpongEEENS5_IJNSA_ILi64EEENSA_ILi96EEENSA_ILi32EEEEEENS_10bfloat16_tENS5_IJlSC_lEEESK_SL_NS4_8TiledMMAINS4_8MMA_AtomIJNS4_4SM904GMMA27MMA_64x96x16_F32BF16BF16_SSILNSP_5MajorE0ELSR_0ELNSP_7ScaleInE1ELSS_1EEEEEENS4_6LayoutINS5_IJSC_SC_SC_EEENS5_IJNSA_ILi0EEESX_SX_EEEEENS5_IJNS4_10UnderscoreES10_S10_EEEEENS4_13SM90_TMA_LOADENS4_14ComposedLayoutINS4_7SwizzleILi2ELi4ELi3EEENS4_18smem_ptr_flag_bitsILi16EEENSV_INS5_IJNSA_ILi8EEESI_EEENS5_IJSI_SC_EEEEEEEvNS4_8identityENS4_23SM90_TMA_LOAD_MULTICASTES1D_vS1E_EENS_8epilogue10collective6detail29Sm90TmaWarpSpecializedAdapterINS1I_15DefaultEpilogueISK_SL_SL_NS1H_6thread17LinearCombinationISK_Li1EffLNS1M_9ScaleType4KindE0ELNS_15FloatRoundStyleE2ESK_EENS1_15EpilogueDefaultEEEEEvvEEEEvNT_6ParamsE)
        /*07e4*/ 	.short	0x0210
        /*07e6*/ 	.short	0x0470


	//----- nvinfo : EIATTR_SW_WAR
	.align		4
.L_45:
        /*07e8*/ 	.byte	0x04, 0x36
        /*07ea*/ 	.short	(.L_47 - .L_46)
.L_46:
        /*07ec*/ 	.word	0x00000008
.L_47:


//--------------------- .nv.callgraph             --------------------------
	.section	.nv.callgraph,"",@"SHT_CUDA_CALLGRAPH"
	.align	4
	.sectionentsize	8
	.align		4
        /*0000*/ 	.word	0x00000000
	.align		4
        /*0004*/ 	.word	0xffffffff
	.align		4
        /*0008*/ 	.word	index@(_ZN7cutlass13device_kernelINS_4gemm6kernel13GemmUniversalIN4cute5tupleIJiiiiEEENS1_10collective13CollectiveMmaINS1_34MainloopSm90TmaGmmaWarpSpecializedILi22ENS5_IJNS4_1CILi2EEENSA_ILi1EEESC_EEENS1_32KernelTmaWarpSpecializedPingpongEEENS5_IJNSA_ILi64EEENSA_ILi96EEENSA_ILi32EEEEEENS_10bfloat16_tENS5_IJlSC_lEEESK_SL_NS4_8TiledMMAINS4_8MMA_AtomIJNS4_4SM904GMMA27MMA_64x96x16_F32BF16BF16_SSILNSP_5MajorE0ELSR_0ELNSP_7ScaleInE1ELSS_1EEEEEENS4_6LayoutINS5_IJSC_SC_SC_EEENS5_IJNSA_ILi0EEESX_SX_EEEEENS5_IJNS4_10UnderscoreES10_S10_EEEEENS4_13SM90_TMA_LOADENS4_14ComposedLayoutINS4_7SwizzleILi2ELi4ELi3EEENS4_18smem_ptr_flag_bitsILi16EEENSV_INS5_IJNSA_ILi8EEESI_EEENS5_IJSI_SC_EEEEEEEvNS4_8identityENS4_23SM90_TMA_LOAD_MULTICASTES1D_vS1E_EENS_8epilogue10collective6detail29Sm90TmaWarpSpecializedAdapterINS1I_15DefaultEpilogueISK_SL_SL_NS1H_6thread17LinearCombinationISK_Li1EffLNS1M_9ScaleType4KindE0ELNS_15FloatRoundStyleE2ESK_EENS1_15EpilogueDefaultEEEEEvvEEEEvNT_6ParamsE)
	.align		4
        /*000c*/ 	.word	index@(__assertfail)
	.align		4
        /*0010*/ 	.word	0x00000000
	.align		4
        /*0014*/ 	.word	0xfffffffe
	.align		4
        /*0018*/ 	.word	0x00000000
	.align		4
        /*001c*/ 	.word	0xfffffffd
	.align		4
        /*0020*/ 	.word	0x00000000
	.align		4
        /*0024*/ 	.word	0xfffffffc


//--------------------- .nv.constant4             --------------------------
	.section	.nv.constant4,"a",@progbits
	.align	8
	.align		8
.nv.constant4:
        /*0000*/ 	.dword	__assertfail
	.align		8
        /*0008*/ 	.dword	__unnamed_1
	.align		8
        /*0010*/ 	.dword	_ZN40_INTERNAL_3e6b5589_4_k_cu_ed4e0369_163284cuda3std3__45__cpo5beginE
	.align		8
        /*0018*/ 	.dword	_ZN40_INTERNAL_3e6b5589_4_k_cu_ed4e0369_163284cuda3std3__45__cpo3endE
	.align		8
        /*0020*/ 	.dword	_ZN40_INTERNAL_3e6b5589_4_k_cu_ed4e0369_163284cuda3std3__45__cpo6cbeginE
	.align		8
        /*0028*/ 	.dword	_ZN40_INTERNAL_3e6b5589_4_k_cu_ed4e0369_163284cuda3std3__45__cpo4cendE
	.align		8
        /*0030*/ 	.dword	_ZN40_INTERNAL_3e6b5589_4_k_cu_ed4e0369_163284cuda3std3__442_GLOBAL__N__3e6b5589_4_k_cu_ed4e0369_163286ignoreE
	.align		8
        /*0038*/ 	.dword	_ZN40_INTERNAL_3e6b5589_4_k_cu_ed4e0369_163284cuda3std3__419piecewise_constructE
	.align		8
        /*0040*/ 	.dword	_ZN40_INTERNAL_3e6b5589_4_k_cu_ed4e0369_163284cuda3std3__48in_placeE
	.align		8
        /*0048*/ 	.dword	_ZN40_INTERNAL_3e6b5589_4_k_cu_ed4e0369_163284cuda3std6ranges3__45__cpo4swapE
	.align		8
        /*0050*/ 	.dword	_ZN40_INTERNAL_3e6b5589_4_k_cu_ed4e0369_163284cuda3std6ranges3__45__cpo9iter_moveE
	.align		8
        /*0058*/ 	.dword	_ZN40_INTERNAL_3e6b5589_4_k_cu_ed4e0369_163284cute7productE
	.align		8
        /*0060*/ 	.dword	_ZN40_INTERNAL_3e6b5589_4_k_cu_ed4e0369_163284cute1_E
	.align		8
        /*0068*/ 	.dword	$str$22
	.align		8
        /*0070*/ 	.dword	$str$23


//--------------------- .text._ZN7cutlass13device_kernelINS_4gemm6kernel13GemmUniversalIN4cute5tupleIJiiiiEEENS1_10collective13CollectiveMmaINS1_34MainloopSm90TmaGmmaWarpSpecializedILi22ENS5_IJNS4_1CILi2EEENSA_ILi1EEESC_EEENS1_32KernelTmaWarpSpecializedPingpongEEENS5_IJNSA_ILi64EEENSA_ILi96EEENSA_ILi32EEEEEENS_10bfloat16_tENS5_IJlSC_lEEESK_SL_NS4_8TiledMMAINS4_8MMA_AtomIJNS4_4SM904GMMA27MMA_64x96x16_F32BF16BF16_SSILNSP_5MajorE0ELSR_0ELNSP_7ScaleInE1ELSS_1EEEEEENS4_6LayoutINS5_IJSC_SC_SC_EEENS5_IJNSA_ILi0EEESX_SX_EEEEENS5_IJNS4_10UnderscoreES10_S10_EEEEENS4_13SM90_TMA_LOADENS4_14ComposedLayoutINS4_7SwizzleILi2ELi4ELi3EEENS4_18smem_ptr_flag_bitsILi16EEENSV_INS5_IJNSA_ILi8EEESI_EEENS5_IJSI_SC_EEEEEEEvNS4_8identityENS4_23SM90_TMA_LOAD_MULTICASTES1D_vS1E_EENS_8epilogue10collective6detail29Sm90TmaWarpSpecializedAdapterINS1I_15DefaultEpilogueISK_SL_SL_NS1H_6thread17LinearCombinationISK_Li1EffLNS1M_9ScaleType4KindE0ELNS_15FloatRoundStyleE2ESK_EENS1_15EpilogueDefaultEEEEEvvEEEEvNT_6ParamsE --------------------------
	.section	.text._ZN7cutlass13device_kernelINS_4gemm6kernel13GemmUniversalIN4cute5tupleIJiiiiEEENS1_10collective13CollectiveMmaINS1_34MainloopSm90TmaGmmaWarpSpecializedILi22ENS5_IJNS4_1CILi2EEENSA_ILi1EEESC_EEENS1_32KernelTmaWarpSpecializedPingpongEEENS5_IJNSA_ILi64EEENSA_ILi96EEENSA_ILi32EEEEEENS_10bfloat16_tENS5_IJlSC_lEEESK_SL_NS4_8TiledMMAINS4_8MMA_AtomIJNS4_4SM904GMMA27MMA_64x96x16_F32BF16BF16_SSILNSP_5MajorE0ELSR_0ELNSP_7ScaleInE1ELSS_1EEEEEENS4_6LayoutINS5_IJSC_SC_SC_EEENS5_IJNSA_ILi0EEESX_SX_EEEEENS5_IJNS4_10UnderscoreES10_S10_EEEEENS4_13SM90_TMA_LOADENS4_14ComposedLayoutINS4_7SwizzleILi2ELi4ELi3EEENS4_18smem_ptr_flag_bitsILi16EEENSV_INS5_IJNSA_ILi8EEESI_EEENS5_IJSI_SC_EEEEEEEvNS4_8identityENS4_23SM90_TMA_LOAD_MULTICASTES1D_vS1E_EENS_8epilogue10collective6detail29Sm90TmaWarpSpecializedAdapterINS1I_15DefaultEpilogueISK_SL_SL_NS1H_6thread17LinearCombinationISK_Li1EffLNS1M_9ScaleType4KindE0ELNS_15FloatRoundStyleE2ESK_EENS1_15EpilogueDefaultEEEEEvvEEEEvNT_6ParamsE,"ax",@progbits
	.align	128
.text._ZN7cutlass13device_kernelINS_4gemm6kernel13GemmUniversalIN4cute5tupleIJiiiiEEENS1_10collective13CollectiveMmaINS1_34MainloopSm90TmaGmmaWarpSpecializedILi22ENS5_IJNS4_1CILi2EEENSA_ILi1EEESC_EEENS1_32KernelTmaWarpSpecializedPingpongEEENS5_IJNSA_ILi64EEENSA_ILi96EEENSA_ILi32EEEEEENS_10bfloat16_tENS5_IJlSC_lEEESK_SL_NS4_8TiledMMAINS4_8MMA_AtomIJNS4_4SM904GMMA27MMA_64x96x16_F32BF16BF16_SSILNSP_5MajorE0ELSR_0ELNSP_7ScaleInE1ELSS_1EEEEEENS4_6LayoutINS5_IJSC_SC_SC_EEENS5_IJNSA_ILi0EEESX_SX_EEEEENS5_IJNS4_10UnderscoreES10_S10_EEEEENS4_13SM90_TMA_LOADENS4_14ComposedLayoutINS4_7SwizzleILi2ELi4ELi3EEENS4_18smem_ptr_flag_bitsILi16EEENSV_INS5_IJNSA_ILi8EEESI_EEENS5_IJSI_SC_EEEEEEEvNS4_8identityENS4_23SM90_TMA_LOAD_MULTICASTES1D_vS1E_EENS_8epilogue10collective6detail29Sm90TmaWarpSpecializedAdapterINS1I_15DefaultEpilogueISK_SL_SL_NS1H_6thread17LinearCombinationISK_Li1EffLNS1M_9ScaleType4KindE0ELNS_15FloatRoundStyleE2ESK_EENS1_15EpilogueDefaultEEEEEvvEEEEvNT_6ParamsE:
        .type           _ZN7cutlass13device_kernelINS_4gemm6kernel13GemmUniversalIN4cute5tupleIJiiiiEEENS1_10collective13CollectiveMmaINS1_34MainloopSm90TmaGmmaWarpSpecializedILi22ENS5_IJNS4_1CILi2EEENSA_ILi1EEESC_EEENS1_32KernelTmaWarpSpecializedPingpongEEENS5_IJNSA_ILi64EEENSA_ILi96EEENSA_ILi32EEEEEENS_10bfloat16_tENS5_IJlSC_lEEESK_SL_NS4_8TiledMMAINS4_8MMA_AtomIJNS4_4SM904GMMA27MMA_64x96x16_F32BF16BF16_SSILNSP_5MajorE0ELSR_0ELNSP_7ScaleInE1ELSS_1EEEEEENS4_6LayoutINS5_IJSC_SC_SC_EEENS5_IJNSA_ILi0EEESX_SX_EEEEENS5_IJNS4_10UnderscoreES10_S10_EEEEENS4_13SM90_TMA_LOADENS4_14ComposedLayoutINS4_7SwizzleILi2ELi4ELi3EEENS4_18smem_ptr_flag_bitsILi16EEENSV_INS5_IJNSA_ILi8EEESI_EEENS5_IJSI_SC_EEEEEEEvNS4_8identityENS4_23SM90_TMA_LOAD_MULTICASTES1D_vS1E_EENS_8epilogue10collective6detail29Sm90TmaWarpSpecializedAdapterINS1I_15DefaultEpilogueISK_SL_SL_NS1H_6thread17LinearCombinationISK_Li1EffLNS1M_9ScaleType4KindE0ELNS_15FloatRoundStyleE2ESK_EENS1_15EpilogueDefaultEEEEEvvEEEEvNT_6ParamsE,@function
        .size           _ZN7cutlass13device_kernelINS_4gemm6kernel13GemmUniversalIN4cute5tupleIJiiiiEEENS1_10collective13CollectiveMmaINS1_34MainloopSm90TmaGmmaWarpSpecializedILi22ENS5_IJNS4_1CILi2EEENSA_ILi1EEESC_EEENS1_32KernelTmaWarpSpecializedPingpongEEENS5_IJNSA_ILi64EEENSA_ILi96EEENSA_ILi32EEEEEENS_10bfloat16_tENS5_IJlSC_lEEESK_SL_NS4_8TiledMMAINS4_8MMA_AtomIJNS4_4SM904GMMA27MMA_64x96x16_F32BF16BF16_SSILNSP_5MajorE0ELSR_0ELNSP_7ScaleInE1ELSS_1EEEEEENS4_6LayoutINS5_IJSC_SC_SC_EEENS5_IJNSA_ILi0EEESX_SX_EEEEENS5_IJNS4_10UnderscoreES10_S10_EEEEENS4_13SM90_TMA_LOADENS4_14ComposedLayoutINS4_7SwizzleILi2ELi4ELi3EEENS4_18smem_ptr_flag_bitsILi16EEENSV_INS5_IJNSA_ILi8EEESI_EEENS5_IJSI_SC_EEEEEEEvNS4_8identityENS4_23SM90_TMA_LOAD_MULTICASTES1D_vS1E_EENS_8epilogue10collective6detail29Sm90TmaWarpSpecializedAdapterINS1I_15DefaultEpilogueISK_SL_SL_NS1H_6thread17LinearCombinationISK_Li1EffLNS1M_9ScaleType4KindE0ELNS_15FloatRoundStyleE2ESK_EENS1_15EpilogueDefaultEEEEEvvEEEEvNT_6ParamsE,(.L_x_206 - _ZN7cutlass13device_kernelINS_4gemm6kernel13GemmUniversalIN4cute5tupleIJiiiiEEENS1_10collective13CollectiveMmaINS1_34MainloopSm90TmaGmmaWarpSpecializedILi22ENS5_IJNS4_1CILi2EEENSA_ILi1EEESC_EEENS1_32KernelTmaWarpSpecializedPingpongEEENS5_IJNSA_ILi64EEENSA_ILi96EEENSA_ILi32EEEEEENS_10bfloat16_tENS5_IJlSC_lEEESK_SL_NS4_8TiledMMAINS4_8MMA_AtomIJNS4_4SM904GMMA27MMA_64x96x16_F32BF16BF16_SSILNSP_5MajorE0ELSR_0ELNSP_7ScaleInE1ELSS_1EEEEEENS4_6LayoutINS5_IJSC_SC_SC_EEENS5_IJNSA_ILi0EEESX_SX_EEEEENS5_IJNS4_10UnderscoreES10_S10_EEEEENS4_13SM90_TMA_LOADENS4_14ComposedLayoutINS4_7SwizzleILi2ELi4ELi3EEENS4_18smem_ptr_flag_bitsILi16EEENSV_INS5_IJNSA_ILi8EEESI_EEENS5_IJSI_SC_EEEEEEEvNS4_8identityENS4_23SM90_TMA_LOAD_MULTICASTES1D_vS1E_EENS_8epilogue10collective6detail29Sm90TmaWarpSpecializedAdapterINS1I_15DefaultEpilogueISK_SL_SL_NS1H_6thread17LinearCombinationISK_Li1EffLNS1M_9ScaleType4KindE0ELNS_15FloatRoundStyleE2ESK_EENS1_15EpilogueDefaultEEEEEvvEEEEvNT_6ParamsE)
        .other          _ZN7cutlass13device_kernelINS_4gemm6kernel13GemmUniversalIN4cute5tupleIJiiiiEEENS1_10collective13CollectiveMmaINS1_34MainloopSm90TmaGmmaWarpSpecializedILi22ENS5_IJNS4_1CILi2EEENSA_ILi1EEESC_EEENS1_32KernelTmaWarpSpecializedPingpongEEENS5_IJNSA_ILi64EEENSA_ILi96EEENSA_ILi32EEEEEENS_10bfloat16_tENS5_IJlSC_lEEESK_SL_NS4_8TiledMMAINS4_8MMA_AtomIJNS4_4SM904GMMA27MMA_64x96x16_F32BF16BF16_SSILNSP_5MajorE0ELSR_0ELNSP_7ScaleInE1ELSS_1EEEEEENS4_6LayoutINS5_IJSC_SC_SC_EEENS5_IJNSA_ILi0EEESX_SX_EEEEENS5_IJNS4_10UnderscoreES10_S10_EEEEENS4_13SM90_TMA_LOADENS4_14ComposedLayoutINS4_7SwizzleILi2ELi4ELi3EEENS4_18smem_ptr_flag_bitsILi16EEENSV_INS5_IJNSA_ILi8EEESI_EEENS5_IJSI_SC_EEEEEEEvNS4_8identityENS4_23SM90_TMA_LOAD_MULTICASTES1D_vS1E_EENS_8epilogue10collective6detail29Sm90TmaWarpSpecializedAdapterINS1I_15DefaultEpilogueISK_SL_SL_NS1H_6thread17LinearCombinationISK_Li1EffLNS1M_9ScaleType4KindE0ELNS_15FloatRoundStyleE2ESK_EENS1_15EpilogueDefaultEEEEEvvEEEEvNT_6ParamsE,@"STO_CUDA_ENTRY STV_DEFAULT"
_ZN7cutlass13device_kernelINS_4gemm6kernel13GemmUniversalIN4cute5tupleIJiiiiEEENS1_10collective13CollectiveMmaINS1_34MainloopSm90TmaGmmaWarpSpecializedILi22ENS5_IJNS4_1CILi2EEENSA_ILi1EEESC_EEENS1_32KernelTmaWarpSpecializedPingpongEEENS5_IJNSA_ILi64EEENSA_ILi96EEENSA_ILi32EEEEEENS_10bfloat16_tENS5_IJlSC_lEEESK_SL_NS4_8TiledMMAINS4_8MMA_AtomIJNS4_4SM904GMMA27MMA_64x96x16_F32BF16BF16_SSILNSP_5MajorE0ELSR_0ELNSP_7ScaleInE1ELSS_1EEEEEENS4_6LayoutINS5_IJSC_SC_SC_EEENS5_IJNSA_ILi0EEESX_SX_EEEEENS5_IJNS4_10UnderscoreES10_S10_EEEEENS4_13SM90_TMA_LOADENS4_14ComposedLayoutINS4_7SwizzleILi2ELi4ELi3EEENS4_18smem_ptr_flag_bitsILi16EEENSV_INS5_IJNSA_ILi8EEESI_EEENS5_IJSI_SC_EEEEEEEvNS4_8identityENS4_23SM90_TMA_LOAD_MULTICASTES1D_vS1E_EENS_8epilogue10collective6detail29Sm90TmaWarpSpecializedAdapterINS1I_15DefaultEpilogueISK_SL_SL_NS1H_6thread17LinearCombinationISK_Li1EffLNS1M_9ScaleType4KindE0ELNS_15FloatRoundStyleE2ESK_EENS1_15EpilogueDefaultEEEEEvvEEEEvNT_6ParamsE:
[----:B------:R-:W0:Y:S02]  /*0000*/  LDC R1, c[0x0][0x28] ;  /* 0x00000a00ff017b82 */ /* 0x000e240000000800 */
[----:B0-----:R-:W-:Y:S01]  /*0010*/  VIADD R1, R1, 0xfffffff8 ;  /* 0xfffffff801017836 */ /* 0x001fe20000000000 */
[----:B------:R-:W0:Y:S01]  /*0020*/  S2R R4, SR_TID.X ;  /* 0x0000000000047919 */ /* 0x000e220000002100 */
[----:B------:R-:W-:Y:S01]  /*0030*/  ELECT P0, URZ, PT ;  /* 0x00000000003f782f */ /* 0x000fe20003800000 */
[----:B------:R-:W-:Y:S01]  /*0040*/  BSSY B0, `(.L_x_0) ;  /* 0x000000f000007945 */ /* 0x000fe20003800000 */
[--C-:B0-----:R-:W-:Y:S02]  /*0050*/  SHF.R.U32.HI R2, RZ, 0x5, R4.reuse ;  /* 0x00000005ff027819 */ /* 0x101fe40000011604 */
[----:B------:R-:W-:-:S03]  /*0060*/  SHF.R.U32.HI R7, RZ, 0x7, R4 ;  /* 0x00000007ff077819 */ /* 0x000fc60000011604 */
[----:B------:R-:W0:Y:S04]  /*0070*/  SHFL.IDX PT, R5, R2, RZ, 0x1f ;  /* 0x00001fff02057589 */ /* 0x000e2800000e0000 */
[----:B------:R1:W2:Y:S01]  /*0080*/  SHFL.IDX PT, R10, R7, RZ, 0x1f ;  /* 0x00001fff070a7589 */ /* 0x0002a200000e0000 */
[----:B0-----:R-:W-:-:S13]  /*0090*/  ISETP.NE.OR P0, PT, R5, RZ, !P0 ;  /* 0x000000ff0500720c */ /* 0x001fda0004705670 */
[----:B-12---:R-:W-:Y:S05]  /*00a0*/  @P0 BRA `(.L_x_1) ;  /* 0x0000000000200947 */ /* 0x006fea0003800000 */
[----:B------:R-:W-:Y:S02]  /*00b0*/  ULDC.64 UR4, c[0x0][0x198] ;  /* 0x0000660000047ab9 */ /* 0x000fe40000000a00 */
[----:B------:R-:W-:Y:S02]  /*00c0*/  UIADD3 UR6, UP0, UR4, 0xf0, URZ ;  /* 0x000000f004067890 */ /* 0x000fe4000ff1e03f */
[----:B------:R-:W-:Y:S02]  /*00d0*/  UIADD3 UR4, UP1, UR4, 0x1f0, URZ ;  /* 0x000001f004047890 */ /* 0x000fe4000ff3e03f */
[----:B------:R-:W-:Y:S02]  /*00e0*/  UIADD3.X UR7, URZ, UR5, URZ, UP0, !UPT ;  /* 0x000000053f077290 */ /* 0x000fe400087fe43f */
[----:B------:R-:W-:-:S07]  /*00f0*/  UIADD3.X UR5, URZ, UR5, URZ, UP1, !UPT ;  /* 0x000000053f057290 */ /* 0x000fce0008ffe43f */
[----:B------:R0:W-:Y:S02]  /*0100*/  UTMACCTL.PF [UR6] ;  /* 0x00000000060079b9 */ /* 0x0001e40008040000 */
[----:B------:R0:W-:Y:S02]  /*0110*/  UTMACCTL.PF [UR4] ;  /* 0x00000000040079b9 */ /* 0x0001e40008040000 */
[----:B0-----:R-:W-:Y:S01]  /*0120*/  NOP ;  /* 0x0000000000007918 */ /* 0x001fe20000000000 */
.L_x_1:
[----:B------:R-:W-:Y:S05]  /*0130*/  BSYNC B0 ;  /* 0x0000000000007941 */ /* 0x000fea0003800000 */
.L_x_0:
[----:B------:R-:W0:Y:S01]  /*0140*/  SHFL.IDX PT, R8, R2, RZ, 0x1f ;  /* 0x00001fff02087589 */ /* 0x000e2200000e0000 */
[----:B------:R-:W-:-:S04]  /*0150*/  SHF.R.S32.HI R3, RZ, 0x1f, R4 ;  /* 0x0000001fff037819 */ /* 0x000fc80000011404 */
[----:B------:R-:W-:Y:S02]  /*0160*/  LEA.HI R3, R3, R4, RZ, 0x7 ;  /* 0x0000000403037211 */ /* 0x000fe400078f38ff */
[----:B0-----:R-:W-:-:S13]  /*0170*/  ISETP.NE.AND P0, PT, R8, RZ, PT ;  /* 0x000000ff0800720c */ /* 0x001fda0003f05270 */
[----:B------:R-:W-:Y:S05]  /*0180*/  @P0 BRA `(.L_x_2) ;  /* 0x0000000000f40947 */ /* 0x000fea0003800000 */
[----:B------:R-:W-:Y:S01]  /*0190*/  ELECT P0, URZ, PT ;  /* 0x00000000003f782f */ /* 0x000fe20003800000 */
[----:B------:R-:W-:-:S12]  /*01a0*/  BSSY B0, `(.L_x_2) ;  /* 0x000003b000007945 */ /* 0x000fd80003800000 */
[----:B------:R-:W-:Y:S05]  /*01b0*/  @!P0 BRA `(.L_x_3) ;  /* 0x0000000000e48947 */ /* 0x000fea0003800000 */
[----:B------:R-:W0:Y:S01]  /*01c0*/  S2UR UR8, SR_CgaCtaId ;  /* 0x00000000000879c3 */ /* 0x000e220000008800 */
[----:B------:R-:W-:Y:S01]  /*01d0*/  UMOV UR4, 0x400 ;  /* 0x0000040000047882 */ /* 0x000fe20000000000 */
[----:B------:R-:W-:Y:S01]  /*01e0*/  UMOV UR5, 0x1 ;  /* 0x0000000100057882 */ /* 0x000fe20000000000 */
[----:B------:R-:W-:Y:S02]  /*01f0*/  UMOV UR6, 0x2 ;  /* 0x0000000200067882 */ /* 0x000fe40000000000 */
[----:B------:R-:W-:-:S04]  /*0200*/  UIADD3 UR6, -UR6, 0x100000, URZ ;  /* 0x0010000006067890 */ /* 0x000fc8000fffe13f */
[----:B------:R-:W-:Y:S02]  /*0210*/  USHF.L.U32 UR7, UR6, 0xb, URZ ;  /* 0x0000000b06077899 */ /* 0x000fe4000800063f */
[----:B------:R-:W-:Y:S02]  /*0220*/  USHF.L.U32 UR6, UR6, 0x1, URZ ;  /* 0x0000000106067899 */ /* 0x000fe4000800063f */
[----:B0-----:R-:W-:Y:S02]  /*0230*/  ULEA UR8, UR8, UR4, 0x18 ;  /* 0x0000000408087291 */ /* 0x001fe4000f8ec03f */
[----:B------:R-:W-:-:S04]  /*0240*/  UIADD3 UR4, -UR5, 0x100000, URZ ;  /* 0x0010000005047890 */ /* 0x000fc8000fffe13f */
[----:B------:R-:W-:Y:S02]  /*0250*/  USHF.L.U32 UR5, UR4, 0xb, URZ ;  /* 0x0000000b04057899 */ /* 0x000fe4000800063f */
[----:B------:R-:W-:Y:S01]  /*0260*/  USHF.L.U32 UR4, UR4, 0x1, URZ ;  /* 0x0000000104047899 */ /* 0x000fe2000800063f */
[----:B------:R-:W0:Y:S11]  /*0270*/  FENCE.VIEW.ASYNC.S ;  /* 0x00000000000073c6 */ /* 0x000e360000000000 */
[----:B0-----:R0:W1:Y:S01]  /*0280*/  SYNCS.EXCH.64 URZ, [UR8], UR4 ;  /* 0x00000004083f75b2 */ /* 0x0010620008000100 */
[----:B------:R0:W2:Y:S01]  /*0290*/  SYNCS.EXCH.64 URZ, [UR8+0xb0], UR6 ;  /* 0x0000b006083f75b2 */ /* 0x0000a20008000100 */
[----:B------:R0:W3:Y:S01]  /*02a0*/  SYNCS.EXCH.64 URZ, [UR8+0x8], UR4 ;  /* 0x00000804083f75b2 */ /* 0x0000e20008000100 */
[----:B------:R0:W4:Y:S01]  /*02b0*/  SYNCS.EXCH.64 URZ, [UR8+0xb8], UR6 ;  /* 0x0000b806083f75b2 */ /* 0x0001220008000100 */
[----:B------:R0:W0:Y:S01]  /*02c0*/  SYNCS.EXCH.64 URZ, [UR8+0x10], UR4 ;  /* 0x00001004083f75b2 */ /* 0x0000220008000100 */
        /* <DEDUP_REMOVED lines=39> */
[----:B-1234-:R-:W-:Y:S01]  /*0540*/  NOP ;  /* 0x0000000000007918 */ /* 0x01efe20000000000 */
.L_x_3:
[----:B0-----:R-:W-:Y:S05]  /*0550*/  BSYNC B0 ;  /* 0x0000000000007941 */ /* 0x001fea0003800000 */
.L_x_2:
[----:B------:R-:W0:Y:S01]  /*0560*/  SHFL.IDX PT, R13, R2, RZ, 0x1f ;  /* 0x00001fff020d7589 */ /* 0x000e2200000e0000 */
[----:B------:R-:W1:Y:S01]  /*0570*/  S2UR UR12, SR_CTAID.X ;  /* 0x00000000000c79c3 */ /* 0x000e620000002500 */
[----:B------:R-:W-:Y:S02]  /*0580*/  LOP3.LUT R3, R3, 0xffffff80, RZ, 0xc0, !PT ;  /* 0xffffff8003037812 */ /* 0x000fe400078ec0ff */
[----:B------:R-:W-:Y:S01]  /*0590*/  ELECT P0, URZ, PT ;  /* 0x00000000003f782f */ /* 0x000fe20003800000 */
[----:B------:R2:W3:Y:S01]  /*05a0*/  SHFL.IDX PT, R12, R2, RZ, 0x1f ;  /* 0x00001fff020c7589 */ /* 0x0004e200000e0000 */
[----:B------:R-:W-:Y:S01]  /*05b0*/  ELECT P1, URZ, PT ;  /* 0x00000000003f782f */ /* 0x000fe20003820000 */
[----:B------:R-:W-:Y:S01]  /*05c0*/  NOP ;  /* 0x0000000000007918 */ /* 0x000fe20000000000 */
[----:B------:R-:W-:Y:S01]  /*05d0*/  IMAD.IADD R3, R4, 0x1, -R3 ;  /* 0x0000000104037824 */ /* 0x000fe200078e0a03 */
[----:B------:R-:W4:Y:S01]  /*05e0*/  S2R R6, SR_CTAID.Y ;  /* 0x0000000000067919 */ /* 0x000f220000002600 */
[----:B------:R-:W-:Y:S01]  /*05f0*/  ULDC UR4, c[0x0][0x150] ;  /* 0x0000540000047ab9 */ /* 0x000fe20000000800 */
[----:B------:R-:W5:Y:S01]  /*0600*/  LDC R14, c[0x0][0x144] ;  /* 0x00005100ff0e7b82 */ /* 0x000f620000000800 */
[----:B------:R-:W-:Y:S01]  /*0610*/  UMOV UR11, 0x80 ;  /* 0x00000080000b7882 */ /* 0x000fe20000000000 */
[----:B------:R-:W-:Y:S01]  /*0620*/  SHF.R.S32.HI R0, RZ, 0x1f, R3 ;  /* 0x0000001fff007819 */ /* 0x000fe20000011403 */
[----:B------:R-:W-:Y:S01]  /*0630*/  NOP ;  /* 0x0000000000007918 */ /* 0x000fe20000000000 */
[C---:B------:R-:W-:Y:S01]  /*0640*/  VIADD R35, R10.reuse, 0xffffffff ;  /* 0xffffffff0a237836 */ /* 0x040fe20000000000 */
[----:B------:R-:W-:Y:S01]  /*0650*/  ISETP.NE.AND P4, PT, R10, RZ, PT ;  /* 0x000000ff0a00720c */ /* 0x000fe20003f85270 */
[----:B------:R-:W-:Y:S01]  /*0660*/  IMAD.MOV.U32 R73, RZ, RZ, 0x1 ;  /* 0x00000001ff497424 */ /* 0x000fe200078e00ff */
[----:B------:R-:W-:Y:S01]  /*0670*/  LEA.HI R9, R0, R3, RZ, 0x3 ;  /* 0x0000000300097211 */ /* 0x000fe200078f18ff */
[----:B------:R-:W5:Y:S01]  /*0680*/  LDC R15, c[0x0][0x140] ;  /* 0x00005000ff0f7b82 */ /* 0x000f620000000800 */
[----:B------:R-:W-:-:S02]  /*0690*/  ISETP.GE.U32.AND P6, PT, R35, 0x2, PT ;  /* 0x000000022300780c */ /* 0x000fc40003fc6070 */
[--C-:B------:R-:W-:Y:S02]  /*06a0*/  SHF.R.S32.HI R11, RZ, 0x3, R9.reuse ;  /* 0x00000003ff0b7819 */ /* 0x100fe40000011409 */
[----:B--2---:R-:W-:Y:S02]  /*06b0*/  SHF.R.S32.HI R2, RZ, 0x1f, R9 ;  /* 0x0000001fff027819 */ /* 0x004fe40000011409 */
[----:B------:R-:W-:Y:S01]  /*06c0*/  SHF.R.S32.HI R9, RZ, 0x1f, R8 ;  /* 0x0000001fff097819 */ /* 0x000fe20000011408 */
[----:B------:R-:W2:Y:S01]  /*06d0*/  LDC R25, c[0x0][0x148] ;  /* 0x00005200ff197b82 */ /* 0x000ea20000000800 */
[----:B0-----:R-:W-:Y:S02]  /*06e0*/  ISETP.NE.OR P0, PT, R13, RZ, !P0 ;  /* 0x000000ff0d00720c */ /* 0x001fe40004705670 */
[----:B-1----:R-:W-:Y:S02]  /*06f0*/  I2FP.F32.U32 R13, UR12 ;  /* 0x0000000c000d7c45 */ /* 0x002fe40008201000 */
[----:B------:R-:W-:-:S02]  /*0700*/  LEA.HI R2, R2, R11, RZ, 0x2 ;  /* 0x0000000b02027211 */ /* 0x000fc400078f10ff */
[----:B------:R-:W-:Y:S01]  /*0710*/  LEA.HI R9, R9, R8, RZ, 0x2 ;  /* 0x0000000809097211 */ /* 0x000fe200078f10ff */
[----:B------:R-:W-:Y:S01]  /*0720*/  FMUL R13, R13, UR4 ;  /* 0x000000040d0d7c20 */ /* 0x000fe20008400000 */
[----:B---3--:R-:W-:Y:S01]  /*0730*/  ISETP.NE.OR P1, PT, R12, RZ, !P1 ;  /* 0x000000ff0c00720c */ /* 0x008fe20004f25670 */
[----:B------:R-:W-:Y:S01]  /*0740*/  ULDC UR4, c[0x0][0x154] ;  /* 0x0000550000047ab9 */ /* 0x000fe20000000800 */
[----:B------:R-:W-:Y:S02]  /*0750*/  LOP3.LUT R12, R2, 0xfffffffc, RZ, 0xc0, !PT ;  /* 0xfffffffc020c7812 */ /* 0x000fe400078ec0ff */
[----:B------:R-:W-:Y:S01]  /*0760*/  LOP3.LUT R9, R9, 0x3ffffffc, RZ, 0xc0, !PT ;  /* 0x3ffffffc09097812 */ /* 0x000fe200078ec0ff */
[----:B------:R-:W0:Y:S01]  /*0770*/  F2I.U32.TRUNC.NTZ R13, R13 ;  /* 0x0000000d000d7305 */ /* 0x000e22000020f000 */
[----:B------:R-:W-:Y:S01]  /*0780*/  SHF.R.S32.HI R2, RZ, 0x1f, R5 ;  /* 0x0000001fff027819 */ /* 0x000fe20000011405 */
[----:B------:R-:W-:Y:S01]  /*0790*/  IMAD.IADD R12, R11, 0x1, -R12 ;  /* 0x000000010b0c7824 */ /* 0x000fe200078e0a0c */
[----:B------:R-:W-:Y:S01]  /*07a0*/  VOTEU.ALL UP1, P0 ;  /* 0x00000000003f7886 */ /* 0x000fe20000020000 */
[----:B------:R-:W-:Y:S01]  /*07b0*/  IMAD.IADD R9, R8, 0x1, -R9 ;  /* 0x0000000108097824 */ /* 0x000fe200078e0a09 */
[----:B------:R-:W-:Y:S01]  /*07c0*/  LEA.HI R2, R2, R5, RZ, 0x2 ;  /* 0x0000000502027211 */ /* 0x000fe200078f10ff */
[----:B------:R-:W-:Y:S01]  /*07d0*/  VOTEU.ALL UP0, P0 ;  /* 0x00000000003f7886 */ /* 0x000fe20000000000 */
[----:B----4-:R-:W-:Y:S01]  /*07e0*/  I2FP.F32.U32 R8, R6 ;  /* 0x0000000600087245 */ /* 0x010fe20000201000 */
[----:B------:R-:W-:Y:S01]  /*07f0*/  IMAD R9, R9, 0x4, R12 ;  /* 0x0000000409097824 */ /* 0x000fe200078e020c */
[----:B------:R-:W-:Y:S01]  /*0800*/  LOP3.LUT R2, R2, 0xfffffffc, RZ, 0xc0, !PT ;  /* 0xfffffffc02027812 */ /* 0x000fe200078ec0ff */
[----:B------:R-:W-:Y:S01]  /*0810*/  VOTEU.ALL UP2, P1 ;  /* 0x00000000003f7886 */ /* 0x000fe20000840000 */
[----:B------:R-:W1:Y:S01]  /*0820*/  @!UP1 S2UR UR7, SR_CgaCtaId ;  /* 0x00000000000799c3 */ /* 0x000e620000008800 */
[----:B------:R-:W-:Y:S01]  /*0830*/  FMUL R8, R8, UR4 ;  /* 0x0000000408087c20 */ /* 0x000fe20008400000 */
[----:B------:R-:W-:Y:S01]  /*0840*/  IMAD.SHL.U32 R72, R9, 0x4, RZ ;  /* 0x0000000409487824 */ /* 0x000fe200078e00ff */
[----:B------:R-:W-:Y:S01]  /*0850*/  UMOV UR4, 0x20 ;  /* 0x0000002000047882 */ /* 0x000fe20000000000 */
[----:B------:R-:W-:Y:S01]  /*0860*/  IMAD.IADD R5, R5, 0x1, -R2 ;  /* 0x0000000105057824 */ /* 0x000fe200078e0a02 */
[----:B------:R-:W-:Y:S01]  /*0870*/  LEA.HI R2, R9, R9, RZ, 0x1 ;  /* 0x0000000909027211 */ /* 0x000fe200078f08ff */
[----:B0-----:R-:W-:Y:S01]  /*0880*/  IMAD.MOV R13, RZ, RZ, -R13 ;  /* 0x000000ffff0d7224 */ /* 0x001fe200078e0a0d */
[----:B------:R-:W0:Y:S01]  /*0890*/  F2I.U32.TRUNC.NTZ R8, R8 ;  /* 0x0000000800087305 */ /* 0x000e22000020f000 */
[----:B------:R-:W3:Y:S01]  /*08a0*/  @!UP2 S2UR UR10, SR_CgaCtaId ;  /* 0x00000000000aa9c3 */ /* 0x000ee20000008800 */
[----:B------:R-:W-:Y:S01]  /*08b0*/  LOP3.LUT R2, R2, 0xfffffffe, RZ, 0xc0, !PT ;  /* 0xfffffffe02027812 */ /* 0x000fe200078ec0ff */
[----:B-----5:R-:W-:Y:S01]  /*08c0*/  IMAD R21, R14, R13, UR12 ;  /* 0x0000000c0e157e24 */ /* 0x020fe2000f8e020d */
[----:B------:R-:W-:Y:S01]  /*08d0*/  @!UP1 UMOV UR6, 0x400 ;  /* 0x0000040000069882 */ /* 0x000fe20000000000 */
[----:B------:R-:W-:-:S04]  /*08e0*/  @!UP1 UIADD3 UR4, -UR4, 0x100000, URZ ;  /* 0x0010000004049890 */ /* 0x000fc8000fffe13f */
[----:B------:R-:W-:Y:S02]  /*08f0*/  @!UP1 USHF.L.U32 UR5, UR4, 0xb, URZ ;  /* 0x0000000b04059899 */ /* 0x000fe4000800063f */
[----:B------:R-:W-:Y:S01]  /*0900*/  @!UP1 USHF.L.U32 UR4, UR4, 0x1, URZ ;  /* 0x0000000104049899 */ /* 0x000fe2000800063f */
[C---:B------:R-:W-:Y:S01]  /*0910*/  LOP3.LUT R72, R9.reuse, 0xc, R72, 0x78, !PT ;  /* 0x0000000c09487812 */ /* 0x040fe200078e7848 */
[----:B------:R-:W-:Y:S01]  /*0920*/  IMAD.IADD R2, R9, 0x1, -R2 ;  /* 0x0000000109027824 */ /* 0x000fe200078e0a02 */
[----:B------:R-:W-:Y:S01]  /*0930*/  @!UP2 UMOV UR9, 0x400 ;  /* 0x000004000009a882 */ /* 0x000fe20000000000 */
[----:B------:R-:W-:Y:S01]  /*0940*/  VOTEU.ALL UP3, P1 ;  /* 0x00000000003f7886 */ /* 0x000fe20000860000 */
[----:B------:R-:W-:Y:S01]  /*0950*/  VOTEU.ALL UP4, P1 ;  /* 0x00000000003f7886 */ /* 0x000fe20000880000 */
[----:B------:R-:W-:Y:S01]  /*0960*/  VOTEU.ALL UP5, P1 ;  /* 0x00000000003f7886 */ /* 0x000fe200008a0000 */
[----:B------:R-:W-:Y:S01]  /*0970*/  ISETP.NE.AND P3, PT, R2, R21, PT ;  /* 0x000000150200720c */ /* 0x000fe20003f65270 */
[----:B------:R4:W4:Y:S01]  /*0980*/  SHFL.IDX PT, R14, R7, RZ, 0x1f ;  /* 0x00001fff070e7589 */ /* 0x00092200000e0000 */
[----:B------:R-:W-:Y:S01]  /*0990*/  ISETP.EQ.U32.AND P2, PT, R15, 0x1, PT ;  /* 0x000000010f00780c */ /* 0x000fe20003f42070 */
[----:B0-----:R-:W-:Y:S01]  /*09a0*/  IMAD.MOV R20, RZ, RZ, -R8 ;  /* 0x000000ffff147224 */ /* 0x001fe200078e0a08 */
[----:B-1----:R-:W-:-:S02]  /*09b0*/  @!UP1 ULEA UR8, UR7, UR6, 0x18 ;  /* 0x0000000607089291 */ /* 0x002fc4000f8ec03f */
[----:B------:R-:W-:-:S04]  /*09c0*/  @!UP2 UIADD3 UR6, -UR11, 0x100000, URZ ;  /* 0x001000000b06a890 */ /* 0x000fc8000fffe13f */
[----:B------:R-:W-:Y:S02]  /*09d0*/  @!UP2 USHF.L.U32 UR7, UR6, 0xb, URZ ;  /* 0x0000000b0607a899 */ /* 0x000fe4000800063f */
[----:B------:R-:W-:Y:S01]  /*09e0*/  @!UP2 USHF.L.U32 UR6, UR6, 0x1, URZ ;  /* 0x000000010606a899 */ /* 0x000fe2000800063f */
[----:B--2---:R-:W-:Y:S01]  /*09f0*/  IMAD R9, R25, R20, R6 ;  /* 0x0000001419097224 */ /* 0x004fe200078e0206 */
[----:B------:R-:W-:Y:S01]  /*0a00*/  VOTEU.ALL UP1, P0 ;  /* 0x00000000003f7886 */ /* 0x000fe20000020000 */
[----:B------:R-:W-:Y:S01]  /*0a10*/  LOP3.LUT P0, RZ, R3, 0x7, RZ, 0xc0, !PT ;  /* 0x0000000703ff7812 */ /* 0x000fe2000780c0ff */
[----:B---3--:R-:W-:Y:S01]  /*0a20*/  @!UP2 ULEA UR9, UR10, UR9, 0x18 ;  /* 0x000000090a09a291 */ /* 0x008fe2000f8ec03f */
[----:B------:R-:W-:Y:S01]  /*0a30*/  @P3 LEA.HI R2, R72, R72, RZ, 0x1 ;  /* 0x0000004848023211 */ /* 0x000fe200078f08ff */
[----:B------:R-:W-:Y:S01]  /*0a40*/  VOTEU.ALL UP2, P1 ;  /* 0x00000000003f7886 */ /* 0x000fe20000840000 */
[----:B------:R-:W-:Y:S01]  /*0a50*/  ISETP.NE.AND P1, PT, R5, 0x3, PT ;  /* 0x000000030500780c */ /* 0x000fe20003f25270 */
[----:B------:R-:W0:Y:S02]  /*0a60*/  FENCE.VIEW.ASYNC.S ;  /* 0x00000000000073c6 */ /* 0x000e240000000000 */
[----:B0-----:R0:W1:Y:S01]  /*0a70*/  @!UP0 SYNCS.EXCH.64 URZ, [UR8+0x190], UR4 ;  /* 0x00019004083f85b2 */ /* 0x0010620008000100 */
[----:B------:R-:W-:-:S02]  /*0a80*/  @P3 SHF.R.S32.HI R2, RZ, 0x1, R2 ;  /* 0x00000001ff023819 */ /* 0x000fc40000011402 */
[----:B------:R-:W-:Y:S02]  /*0a90*/  ISETP.EQ.OR P1, PT, R5, RZ, !P1 ;  /* 0x000000ff0500720c */ /* 0x000fe40004f22670 */
[----:B------:R-:W-:Y:S02]  /*0aa0*/  @P3 ISETP.NE.AND P5, PT, R2, R9, PT ;  /* 0x000000090200320c */ /* 0x000fe40003fa5270 */
[----:B------:R-:W-:Y:S02]  /*0ab0*/  ISETP.LT.U32.AND P0, PT, R72, 0x2, !P0 ;  /* 0x000000024800780c */ /* 0x000fe40004701070 */
[----:B------:R-:W-:Y:S02]  /*0ac0*/  ISETP.EQ.AND P1, PT, R10, RZ, P1 ;  /* 0x000000ff0a00720c */ /* 0x000fe40000f22270 */
[----:B------:R-:W-:Y:S02]  /*0ad0*/  SEL R2, RZ, 0x1, !P0 ;  /* 0x00000001ff027807 */ /* 0x000fe40004000000 */
[----:B------:R-:W-:-:S02]  /*0ae0*/  @P3 SEL R73, RZ, 0x1, P5 ;  /* 0x00000001ff493807 */ /* 0x000fc40002800000 */
[----:B------:R-:W-:Y:S01]  /*0af0*/  SEL R16, RZ, 0x1, !P1 ;  /* 0x00000001ff107807 */ /* 0x000fe20004800000 */
[----:B------:R0:W2:Y:S01]  /*0b00*/  @!UP1 SYNCS.EXCH.64 URZ, [UR8+0x198], UR4 ;  /* 0x00019804083f95b2 */ /* 0x0000a20008000100 */
[----:B------:R-:W-:Y:S01]  /*0b10*/  NOP ;  /* 0x0000000000007918 */ /* 0x000fe20000000000 */
[----:B------:R-:W-:Y:S02]  /*0b20*/  LOP3.LUT R73, R73, R2, RZ, 0xc0, !PT ;  /* 0x0000000249497212 */ /* 0x000fe400078ec0ff */
[----:B------:R-:W-:Y:S01]  /*0b30*/  SEL R16, R16, 0x2, P6 ;  /* 0x0000000210107807 */ /* 0x000fe20003000000 */
[----:B------:R0:W3:Y:S01]  /*0b40*/  @!UP2 SYNCS.EXCH.64 URZ, [UR9+0x170], UR6 ;  /* 0x00017006093fa5b2 */ /* 0x0000e20008000100 */
[----:B------:R0:W0:Y:S01]  /*0b50*/  @!UP3 SYNCS.EXCH.64 URZ, [UR9+0x178], UR6 ;  /* 0x00017806093fb5b2 */ /* 0x0000220008000100 */
[----:B------:R0:W0:Y:S01]  /*0b60*/  @!UP4 SYNCS.EXCH.64 URZ, [UR9+0x180], UR6 ;  /* 0x00018006093fc5b2 */ /* 0x0000220008000100 */
[----:B------:R0:W0:Y:S01]  /*0b70*/  @!UP5 SYNCS.EXCH.64 URZ, [UR9+0x188], UR6 ;  /* 0x00018806093fd5b2 */ /* 0x0000220008000100 */
[----:B------:R-:W-:Y:S01]  /*0b80*/  NOP ;  /* 0x0000000000007918 */ /* 0x000fe20000000000 */
[----:B-1--4-:R-:W-:Y:S05]  /*0b90*/  @!P2 BRA `(.L_x_4) ;  /* 0x000000000008a947 */ /* 0x012fea0003800000 */
[----:B0-23--:R-:W-:Y:S01]  /*0ba0*/  UCGABAR_ARV ;  /* 0x00000000000079c7 */ /* 0x00dfe20008000000 */
[----:B------:R-:W-:Y:S05]  /*0bb0*/  BRA `(.L_x_5) ;  /* 0x0000000000047947 */ /* 0x000fea0003800000 */
.L_x_4:
[----:B0-23--:R-:W-:Y:S01]  /*0bc0*/  NOP ;  /* 0x0000000000007918 */ /* 0x00dfe20000000000 */
.L_x_5:
[----:B------:R-:W-:Y:S01]  /*0bd0*/  ULDC.64 UR4, c[0x0][0x598] ;  /* 0x0001660000047ab9 */ /* 0x000fe20000000a00 */
[----:B------:R-:W-:Y:S01]  /*0be0*/  ULDC.64 UR36, c[0x0][0x208] ;  /* 0x0000820000247ab9 */ /* 0x000fe20000000a00 */
[----:B------:R-:W-:-:S04]  /*0bf0*/  ISETP.NE.U32.AND P0, PT, RZ, UR4, PT ;  /* 0x00000004ff007c0c */ /* 0x000fc8000bf05070 */
[----:B------:R-:W-:-:S13]  /*0c00*/  ISETP.NE.AND.EX P0, PT, RZ, UR5, PT, P0 ;  /* 0x00000005ff007c0c */ /* 0x000fda000bf05300 */
[----:B------:R-:W-:Y:S05]  /*0c10*/  @!P0 BRA `(.L_x_6) ;  /* 0x00000000001c8947 */ /* 0x000fea0003800000 */
[----:B------:R-:W0:Y:S02]  /*0c20*/  LDC.64 R8, c[0x0][0x598] ;  /* 0x00016600ff087b82 */ /* 0x000e240000000a00 */
[----:B0-----:R-:W2:Y:S02]  /*0c30*/  LDG.E.64 R8, desc[UR36][R8.64] ;  /* 0x0000002408087981 */ /* 0x001ea4000c1e1b00 */
[----:B--2---:R-:W-:-:S04]  /*0c40*/  ISETP.NE.U32.AND P0, PT, R8, RZ, PT ;  /* 0x000000ff0800720c */ /* 0x004fc80003f05070 */
[----:B------:R-:W-:-:S13]  /*0c50*/  ISETP.NE.AND.EX P0, PT, R9, RZ, PT, P0 ;  /* 0x000000ff0900720c */ /* 0x000fda0003f05300 */
[----:B------:R-:W-:Y:S05]  /*0c60*/  @!P0 BRA `(.L_x_6) ;  /* 0x0000000000088947 */ /* 0x000fea0003800000 */
[----:B------:R0:W5:Y:S01]  /*0c70*/  LD.E R74, desc[UR36][R8.64] ;  /* 0x00000024084a7980 */ /* 0x000162000c101900 */
[----:B------:R-:W-:Y:S05]  /*0c80*/  BRA `(.L_x_7) ;  /* 0x0000000000247947 */ /* 0x000fea0003800000 */
.L_x_6:
[----:B------:R-:W-:Y:S02]  /*0c90*/  ULDC.64 UR4, c[0x0][0x588] ;  /* 0x0001620000047ab9 */ /* 0x000fe40000000a00 */
[----:B------:R-:W-:-:S04]  /*0ca0*/  ISETP.NE.U32.AND P0, PT, RZ, UR4, PT ;  /* 0x00000004ff007c0c */ /* 0x000fc8000bf05070 */
[----:B------:R-:W-:-:S13]  /*0cb0*/  ISETP.NE.AND.EX P0, PT, RZ, UR5, PT, P0 ;  /* 0x00000005ff007c0c */ /* 0x000fda000bf05300 */
[----:B------:R-:W-:Y:S05]  /*0cc0*/  @!P0 BRA `(.L_x_8) ;  /* 0x00000000000c8947 */ /* 0x000fea0003800000 */
[----:B------:R-:W0:Y:S02]  /*0cd0*/  LDC.64 R74, c[0x0][0x588] ;  /* 0x00016200ff4a7b82 */ /* 0x000e240000000a00 */
[----:B0-----:R1:W5:Y:S01]  /*0ce0*/  LDG.E R74, desc[UR36][R74.64] ;  /* 0x000000244a4a7981 */ /* 0x001362000c1e1900 */
[----:B------:R-:W-:Y:S05]  /*0cf0*/  BRA `(.L_x_7) ;  /* 0x0000000000087947 */ /* 0x000fea0003800000 */
.L_x_8:
[----:B------:R-:W-:Y:S02]  /*0d00*/  ULDC UR4, c[0x0][0x580] ;  /* 0x0001600000047ab9 */ /* 0x000fe40000000800 */
[----:B------:R-:W-:-:S07]  /*0d10*/  IMAD.U32 R74, RZ, RZ, UR4 ;  /* 0x00000004ff4a7e24 */ /* 0x000fce000f8e00ff */
.L_x_7:
[----:B------:R-:W-:Y:S02]  /*0d20*/  ULDC.64 UR4, c[0x0][0x5a0] ;  /* 0x0001680000047ab9 */ /* 0x000fe40000000a00 */
[----:B------:R-:W-:-:S04]  /*0d30*/  ISETP.NE.U32.AND P0, PT, RZ, UR4, PT ;  /* 0x00000004ff007c0c */ /* 0x000fc8000bf05070 */
[----:B------:R-:W-:-:S13]  /*0d40*/  ISETP.NE.AND.EX P0, PT, RZ, UR5, PT, P0 ;  /* 0x00000005ff007c0c */ /* 0x000fda000bf05300 */
[----:B------:R-:W-:Y:S05]  /*0d50*/  @!P0 BRA `(.L_x_9) ;  /* 0x00000000001c8947 */ /* 0x000fea0003800000 */
[----:B0-----:R-:W0:Y:S02]  /*0d60*/  LDC.64 R8, c[0x0][0x5a0] ;  /* 0x00016800ff087b82 */ /* 0x001e240000000a00 */
[----:B0-----:R-:W2:Y:S02]  /*0d70*/  LDG.E.64 R8, desc[UR36][R8.64] ;  /* 0x0000002408087981 */ /* 0x001ea4000c1e1b00 */
[----:B--2---:R-:W-:-:S04]  /*0d80*/  ISETP.NE.U32.AND P0, PT, R8, RZ, PT ;  /* 0x000000ff0800720c */ /* 0x004fc80003f05070 */
[----:B------:R-:W-:-:S13]  /*0d90*/  ISETP.NE.AND.EX P0, PT, R9, RZ, PT, P0 ;  /* 0x000000ff0900720c */ /* 0x000fda0003f05300 */
[----:B------:R-:W-:Y:S05]  /*0da0*/  @!P0 BRA `(.L_x_9) ;  /* 0x0000000000088947 */ /* 0x000fea0003800000 */
[----:B-1----:R0:W5:Y:S01]  /*0db0*/  LD.E R75, desc[UR36][R8.64] ;  /* 0x00000024084b7980 */ /* 0x002162000c101900 */
[----:B------:R-:W-:Y:S05]  /*0dc0*/  BRA `(.L_x_10) ;  /* 0x0000000000247947 */ /* 0x000fea0003800000 */
.L_x_9:
[----:B------:R-:W-:Y:S02]  /*0dd0*/  ULDC.64 UR4, c[0x0][0x590] ;  /* 0x0001640000047ab9 */ /* 0x000fe40000000a00 */
[----:B------:R-:W-:-:S04]  /*0de0*/  ISETP.NE.U32.AND P0, PT, RZ, UR4, PT ;  /* 0x00000004ff007c0c */ /* 0x000fc8000bf05070 */
[----:B------:R-:W-:-:S13]  /*0df0*/  ISETP.NE.AND.EX P0, PT, RZ, UR5, PT, P0 ;  /* 0x00000005ff007c0c */ /* 0x000fda000bf05300 */
[----:B------:R-:W-:Y:S05]  /*0e00*/  @!P0 BRA `(.L_x_11) ;  /* 0x00000000000c8947 */ /* 0x000fea0003800000 */
[----:B0-----:R-:W1:Y:S02]  /*0e10*/  LDC.64 R8, c[0x0][0x590] ;  /* 0x00016400ff087b82 */ /* 0x001e640000000a00 */
[----:B-1----:R1:W5:Y:S01]  /*0e20*/  LDG.E R75, desc[UR36][R8.64] ;  /* 0x00000024084b7981 */ /* 0x002362000c1e1900 */
[----:B------:R-:W-:Y:S05]  /*0e30*/  BRA `(.L_x_10) ;  /* 0x0000000000087947 */ /* 0x000fea0003800000 */
.L_x_11:
[----:B------:R-:W-:Y:S02]  /*0e40*/  ULDC UR4, c[0x0][0x584] ;  /* 0x0001610000047ab9 */ /* 0x000fe40000000800 */
[----:B-1----:R-:W-:-:S07]  /*0e50*/  IMAD.U32 R75, RZ, RZ, UR4 ;  /* 0x00000004ff4b7e24 */ /* 0x002fce000f8e00ff */
.L_x_10:
[----:B------:R-:W2:Y:S01]  /*0e60*/  LDC R2, c[0x0][0x65c] ;  /* 0x00019700ff027b82 */ /* 0x000ea20000000800 */
[----:B------:R-:W-:Y:S01]  /*0e70*/  ULDC UR6, c[0x0][0x28c] ;  /* 0x0000a30000067ab9 */ /* 0x000fe20000000800 */
[----:B------:R-:W-:Y:S01]  /*0e80*/  ISETP.NE.AND P0, PT, R10, 0x2, PT ;  /* 0x000000020a00780c */ /* 0x000fe20003f05270 */
[----:B------:R-:W-:Y:S01]  /*0e90*/  UIADD3 UR6, UR6, 0x1f, URZ ;  /* 0x0000001f06067890 */ /* 0x000fe2000fffe03f */
[----:B01----:R-:W-:Y:S01]  /*0ea0*/  IMAD.U32 R8, RZ, RZ, UR12 ;  /* 0x0000000cff087e24 */ /* 0x003fe2000f8e00ff */
[----:B------:R-:W-:Y:S01]  /*0eb0*/  UMOV UR38, URZ ;  /* 0x0000003f00267c82 */ /* 0x000fe20008000000 */
[----:B------:R-:W-:Y:S01]  /*0ec0*/  IMAD.MOV.U32 R9, RZ, RZ, RZ ;  /* 0x000000ffff097224 */ /* 0x000fe200078e00ff */
[----:B------:R-:W-:Y:S01]  /*0ed0*/  USHF.R.S32.HI UR7, URZ, 0x1f, UR6 ;  /* 0x0000001f3f077899 */ /* 0x000fe20008011406 */
[----:B------:R-:W-:Y:S01]  /*0ee0*/  UMOV UR39, URZ ;  /* 0x0000003f00277c82 */ /* 0x000fe20008000000 */
[----:B------:R-:W-:Y:S02]  /*0ef0*/  ULDC.64 UR8, c[0x0][0x650] ;  /* 0x0001940000087ab9 */ /* 0x000fe40000000a00 */
[----:B------:R-:W-:-:S04]  /*0f00*/  ULEA.HI UR7, UR7, UR6, URZ, 0x5 ;  /* 0x0000000607077291 */ /* 0x000fc8000f8f283f */
[----:B------:R-:W-:Y:S01]  /*0f10*/  USHF.R.S32.HI UR40, URZ, 0x5, UR7 ;  /* 0x000000053f287899 */ /* 0x000fe20008011407 */
[----:B--2---:R-:W-:-:S13]  /*0f20*/  ISETP.NE.AND P1, PT, R2, 0x1, PT ;  /* 0x000000010200780c */ /* 0x004fda0003f25270 */
[----:B------:R-:W0:Y:S01]  /*0f30*/  @P1 LDC R19, c[0x0][0x10] ;  /* 0x00000400ff131b82 */ /* 0x000e220000000800 */
[----:B------:R-:W-:Y:S02]  /*0f40*/  @P1 IMAD.MOV.U32 R7, RZ, RZ, RZ ;  /* 0x000000ffff071224 */ /* 0x000fe400078e00ff */
[----:B------:R-:W-:-:S05]  /*0f50*/  @P1 IMAD.MOV.U32 R17, RZ, RZ, RZ ;  /* 0x000000ffff111224 */ /* 0x000fca00078e00ff */
[----:B------:R-:W1:Y:S01]  /*0f60*/  @!P1 LDC R11, c[0x0][0xc] ;  /* 0x00000300ff0b9b82 */ /* 0x000e620000000800 */
[----:B------:R-:W-:Y:S01]  /*0f70*/  ULDC UR4, c[0x0][0xc] ;  /* 0x0000030000047ab9 */ /* 0x000fe20000000800 */
[----:B------:R-:W-:Y:S02]  /*0f80*/  ULDC UR5, c[0x0][0x10] ;  /* 0x0000040000057ab9 */ /* 0x000fe40000000800 */
[----:B------:R-:W-:-:S04]  /*0f90*/  UIMAD.WIDE.U32 UR4, UR4, UR5, URZ ;  /* 0x00000005040472a5 */ /* 0x000fc8000f8e003f */
[----:B------:R-:W2:Y:S01]  /*0fa0*/  LDC R2, c[0x0][0x14] ;  /* 0x00000500ff027b82 */ /* 0x000ea20000000800 */
[----:B0-----:R-:W-:-:S04]  /*0fb0*/  @P1 IMAD.WIDE.U32 R18, R19, UR12, R6 ;  /* 0x0000000c13121c25 */ /* 0x001fc8000f8e0006 */
[----:B------:R-:W-:Y:S02]  /*0fc0*/  @P1 IMAD.IADD R17, R19, 0x1, R17 ;  /* 0x0000000113111824 */ /* 0x000fe400078e0211 */
[----:B-1----:R-:W-:-:S04]  /*0fd0*/  @!P1 IMAD.WIDE.U32 R8, R6, R11, R8 ;  /* 0x0000000b06089225 */ /* 0x002fc800078e0008 */
[----:B------:R-:W-:Y:S02]  /*0fe0*/  @!P1 IMAD.MOV.U32 R18, RZ, RZ, R8 ;  /* 0x000000ffff129224 */ /* 0x000fe400078e0008 */
[----:B------:R-:W-:Y:S02]  /*0ff0*/  @!P1 IMAD.MOV.U32 R17, RZ, RZ, R9 ;  /* 0x000000ffff119224 */ /* 0x000fe400078e0009 */
[----:B--2---:R-:W-:-:S04]  /*1000*/  IMAD.WIDE.U32 R12, R2, UR4, RZ ;  /* 0x00000004020c7c25 */ /* 0x004fc8000f8e00ff */
[----:B------:R-:W-:Y:S01]  /*1010*/  IMAD R23, R2, UR5, RZ ;  /* 0x0000000502177c24 */ /* 0x000fe2000f8e02ff */
[----:B------:R0:W-:Y:S03]  /*1020*/  STL.64 [R1], R12 ;  /* 0x0000000c01007387 */ /* 0x0001e60000100a00 */
[----:B------:R-:W-:Y:S01]  /*1030*/  IMAD.IADD R23, R13, 0x1, R23 ;  /* 0x000000010d177824 */ /* 0x000fe200078e0217 */
[----:B------:R-:W-:Y:S06]  /*1040*/  @P0 BRA `(.L_x_12) ;  /* 0x0000000000200947 */ /* 0x000fec0003800000 */
[----:B------:R-:W-:Y:S01]  /*1050*/  UISETP.GE.U32.AND UP0, UPT, UR40, 0x16, UPT ;  /* 0x000000162800788c */ /* 0x000fe2000bf06070 */
[----:B------:R-:W-:Y:S01]  /*1060*/  IADD3 R18, P0, R18, R12, RZ ;  /* 0x0000000c12127210 */ /* 0x000fe20007f1e0ff */
[----:B------:R-:W-:Y:S01]  /*1070*/  UIMAD.WIDE.U32 UR4, UR40, -0x45d1745d, URZ ;  /* 0xba2e8ba3280478a5 */ /* 0x000fe2000f8e003f */
[----:B------:R-:W-:-:S03]  /*1080*/  UMOV UR39, URZ ;  /* 0x0000003f00277c82 */ /* 0x000fc60008000000 */
[----:B------:R-:W-:Y:S01]  /*1090*/  USHF.R.U32.HI UR4, URZ, 0x4, UR5 ;  /* 0x000000043f047899 */ /* 0x000fe20008011605 */
[----:B------:R-:W-:-:S03]  /*10a0*/  IMAD.X R17, R23, 0x1, R17, P0 ;  /* 0x0000000117117824 */ /* 0x000fc600000e0611 */
[----:B------:R-:W-:Y:S02]  /*10b0*/  UIMAD UR38, UR4, -0x16, UR40 ;  /* 0xffffffea042678a4 */ /* 0x000fe4000f8e0228 */
[----:B------:R-:W-:-:S12]  /*10c0*/  @UP0 ULOP3.LUT UR39, UR4, 0x1, URZ, 0xc0, !UPT ;  /* 0x0000000104270892 */ /* 0x000fd8000f8ec03f */
.L_x_12:
[----:B------:R-:W-:Y:S01]  /*10d0*/  ISETP.GE.U32.AND P0, PT, R18, UR8, PT ;  /* 0x0000000812007c0c */ /* 0x000fe2000bf06070 */
[----:B------:R-:W-:Y:S01]  /*10e0*/  IMAD.MOV.U32 R19, RZ, RZ, -0x1 ;  /* 0xffffffffff137424 */ /* 0x000fe200078e00ff */
[----:B------:R-:W-:Y:S01]  /*10f0*/  PRMT R8, RZ, 0x7610, R8 ;  /* 0x00007610ff087816 */ /* 0x000fe20000000008 */
[----:B------:R-:W-:Y:S01]  /*1100*/  IMAD.MOV.U32 R22, RZ, RZ, -0x1 ;  /* 0xffffffffff167424 */ /* 0x000fe200078e00ff */
[----:B------:R-:W-:Y:S01]  /*1110*/  ISETP.GE.U32.AND.EX P0, PT, R17, UR9, PT, P0 ;  /* 0x0000000911007c0c */ /* 0x000fe2000bf06100 */
[----:B------:R-:W-:-:S12]  /*1120*/  IMAD.MOV.U32 R2, RZ, RZ, -0x1 ;  /* 0xffffffffff027424 */ /* 0x000fd800078e00ff */
[----:B------:R-:W-:Y:S05]  /*1130*/  @P0 BRA `(.L_x_13) ;  /* 0x00000004002c0947 */ /* 0x000fea0003800000 */
[----:B------:R-:W1:Y:S01]  /*1140*/  LDC.64 R26, c[0x0][0x628] ;  /* 0x00018a00ff1a7b82 */ /* 0x000e620000000a00 */
[----:B------:R-:W-:Y:S02]  /*1150*/  IMAD.MOV.U32 R8, RZ, RZ, R18 ;  /* 0x000000ffff087224 */ /* 0x000fe400078e0012 */
[----:B------:R-:W-:-:S05]  /*1160*/  IMAD.MOV.U32 R9, RZ, RZ, R17 ;  /* 0x000000ffff097224 */ /* 0x000fca00078e0011 */
[----:B------:R-:W2:Y:S08]  /*1170*/  LDC R2, c[0x0][0x630] ;  /* 0x00018c00ff027b82 */ /* 0x000eb00000000800 */
[----:B------:R-:W3:Y:S01]  /*1180*/  LDC.64 R28, c[0x0][0x620] ;  /* 0x00018800ff1c7b82 */ /* 0x000ee20000000a00 */
[----:B-1----:R-:W-:-:S04]  /*1190*/  ISETP.NE.U32.AND P0, PT, R26, RZ, PT ;  /* 0x000000ff1a00720c */ /* 0x002fc80003f05070 */
[----:B------:R-:W-:-:S13]  /*11a0*/  ISETP.NE.AND.EX P0, PT, R27, RZ, PT, P0 ;  /* 0x000000ff1b00720c */ /* 0x000fda0003f05300 */
[----:B--23--:R-:W-:Y:S05]  /*11b0*/  @!P0 BRA `(.L_x_14) ;  /* 0x0000000000288947 */ /* 0x00cfea0003800000 */
[----:B0-----:R-:W0:Y:S02]  /*11c0*/  LDC R13, c[0x0][0x634] ;  /* 0x00018d00ff0d7b82 */ /* 0x001e240000000800 */
[----:B0-----:R-:W-:-:S05]  /*11d0*/  IADD3 R13, P0, R18, R13, RZ ;  /* 0x0000000d120d7210 */ /* 0x001fca0007f1e0ff */
[----:B------:R-:W-:-:S04]  /*11e0*/  IMAD.X R15, RZ, RZ, R17, P0 ;  /* 0x000000ffff0f7224 */ /* 0x000fc800000e0611 */
[----:B------:R-:W-:-:S04]  /*11f0*/  IMAD.WIDE.U32 R8, R15, R26, RZ ;  /* 0x0000001a0f087225 */ /* 0x000fc800078e00ff */
[----:B------:R-:W-:-:S04]  /*1200*/  IMAD.WIDE.U32 R10, P0, R13, R27, R8 ;  /* 0x0000001b0d0a7225 */ /* 0x000fc80007800008 */
[----:B------:R-:W-:-:S04]  /*1210*/  IMAD.WIDE.U32 R8, R13, R26, RZ ;  /* 0x0000001a0d087225 */ /* 0x000fc800078e00ff */
[----:B------:R-:W-:Y:S01]  /*1220*/  IMAD.X R13, RZ, RZ, RZ, P0 ;  /* 0x000000ffff0d7224 */ /* 0x000fe200000e06ff */
[----:B------:R-:W-:Y:S01]  /*1230*/  IADD3 RZ, P0, R9, R10, RZ ;  /* 0x0000000a09ff7210 */ /* 0x000fe20007f1e0ff */
[----:B------:R-:W-:-:S04]  /*1240*/  IMAD.MOV.U32 R12, RZ, RZ, R11 ;  /* 0x000000ffff0c7224 */ /* 0x000fc800078e000b */
[----:B------:R-:W-:-:S08]  /*1250*/  IMAD.WIDE.U32.X R8, R15, R27, R12, P0 ;  /* 0x0000001b0f087225 */ /* 0x000fd000000e040c */
.L_x_14:
[----:B------:R-:W1:Y:S01]  /*1260*/  LDC.64 R32, c[0x0][0x640] ;  /* 0x00019000ff207b82 */ /* 0x000e620000000a00 */
[-C--:B------:R-:W-:Y:S01]  /*1270*/  SHF.R.U64 R30, R8, R2.reuse, R9 ;  /* 0x00000002081e7219 */ /* 0x080fe20000001209 */
[----:B------:R-:W-:Y:S01]  /*1280*/  IMAD.MOV.U32 R19, RZ, RZ, R17 ;  /* 0x000000ffff137224 */ /* 0x000fe200078e0011 */
[----:B------:R-:W-:Y:S01]  /*1290*/  SHF.R.U32.HI R2, RZ, R2, R9 ;  /* 0x00000002ff027219 */ /* 0x000fe20000011609 */
[----:B------:R-:W-:Y:S01]  /*12a0*/  IMAD.MOV.U32 R26, RZ, RZ, 0x1 ;  /* 0x00000001ff1a7424 */ /* 0x000fe200078e00ff */
[----:B------:R-:W-:-:S03]  /*12b0*/  IADD3 R11, P0, RZ, -R30, RZ ;  /* 0x8000001eff0b7210 */ /* 0x000fc60007f1e0ff */
[----:B------:R-:W2:Y:S02]  /*12c0*/  LDC R10, c[0x0][0x618] ;  /* 0x00018600ff0a7b82 */ /* 0x000ea40000000800 */
[----:B------:R-:W-:-:S04]  /*12d0*/  IMAD.X R9, RZ, RZ, ~R2, P0 ;  /* 0x000000ffff097224 */ /* 0x000fc800000e0e02 */
[-C--:B------:R-:W-:Y:S02]  /*12e0*/  IMAD R2, R9, R28.reuse, RZ ;  /* 0x0000001c09027224 */ /* 0x080fe400078e02ff */
[----:B0-----:R-:W0:Y:S01]  /*12f0*/  LDC R13, c[0x0][0x608] ;  /* 0x00018200ff0d7b82 */ /* 0x001e220000000800 */
[----:B------:R-:W-:-:S04]  /*1300*/  IMAD.WIDE.U32 R8, R11, R28, R18 ;  /* 0x0000001c0b087225 */ /* 0x000fc800078e0012 */
[----:B------:R-:W-:Y:S02]  /*1310*/  IMAD R11, R11, R29, R2 ;  /* 0x0000001d0b0b7224 */ /* 0x000fe400078e0202 */
[----:B------:R-:W-:Y:S01]  /*1320*/  IMAD.MOV.U32 R2, RZ, RZ, -0x1 ;  /* 0xffffffffff027424 */ /* 0x000fe200078e00ff */
[----:B------:R-:W3:Y:S01]  /*1330*/  LDC R31, c[0x0][0x658] ;  /* 0x00019600ff1f7b82 */ /* 0x000ee20000000800 */
[----:B------:R-:W-:Y:S01]  /*1340*/  IMAD.IADD R9, R9, 0x1, R11 ;  /* 0x0000000109097824 */ /* 0x000fe200078e020b */
[----:B-1----:R-:W-:-:S04]  /*1350*/  ISETP.NE.U32.AND P0, PT, R32, RZ, PT ;  /* 0x000000ff2000720c */ /* 0x002fc80003f05070 */
[----:B------:R-:W-:Y:S02]  /*1360*/  ISETP.NE.AND.EX P0, PT, R33, RZ, PT, P0 ;  /* 0x000000ff2100720c */ /* 0x000fe40003f05300 */
[----:B------:R-:W1:Y:S01]  /*1370*/  LDC R29, c[0x0][0x600] ;  /* 0x00018000ff1d7b82 */ /* 0x000e620000000800 */
[-CC-:B--2---:R-:W-:Y:S02]  /*1380*/  SHF.R.U64 R27, R8, R10.reuse, R9.reuse ;  /* 0x0000000a081b7219 */ /* 0x184fe40000001209 */
[----:B------:R-:W-:-:S05]  /*1390*/  SHF.R.U32.HI R8, RZ, R10, R9 ;  /* 0x0000000aff087219 */ /* 0x000fca0000011609 */
[----:B------:R-:W2:Y:S01]  /*13a0*/  LDC R22, c[0x0][0x648] ;  /* 0x00019200ff167b82 */ /* 0x000ea20000000800 */
[-CC-:B0-----:R-:W-:Y:S02]  /*13b0*/  SHF.R.U64 R34, R27, R13.reuse, R8.reuse ;  /* 0x0000000d1b227219 */ /* 0x181fe40000001208 */
[----:B------:R-:W-:-:S05]  /*13c0*/  SHF.R.U32.HI R8, RZ, R13, R8 ;  /* 0x0000000dff087219 */ /* 0x000fca0000011608 */
[----:B------:R-:W0:Y:S01]  /*13d0*/  LDC R24, c[0x0][0x638] ;  /* 0x00018e00ff187b82 */ /* 0x000e220000000800 */
[-CC-:B---3--:R-:W-:Y:S02]  /*13e0*/  SHF.R.U64 R36, R34, R31.reuse, R8.reuse ;  /* 0x0000001f22247219 */ /* 0x188fe40000001208 */
[-C--:B------:R-:W-:Y:S02]  /*13f0*/  SHF.L.U32 R2, R2, R31.reuse, RZ ;  /* 0x0000001f02027219 */ /* 0x080fe400000006ff */
[----:B------:R-:W-:Y:S01]  /*1400*/  SHF.R.U32.HI R9, RZ, R31, R8 ;  /* 0x0000001fff097219 */ /* 0x000fe20000011608 */
[----:B------:R-:W-:Y:S01]  /*1410*/  IMAD.MOV.U32 R8, RZ, RZ, R36 ;  /* 0x000000ffff087224 */ /* 0x000fe200078e0024 */
[----:B------:R-:W-:Y:S01]  /*1420*/  LOP3.LUT R15, RZ, R2, RZ, 0x33, !PT ;  /* 0x00000002ff0f7212 */ /* 0x000fe200078e33ff */
[----:B------:R-:W3:Y:S01]  /*1430*/  LDC R28, c[0x0][0x610] ;  /* 0x00018400ff1c7b82 */ /* 0x000ee20000000800 */
[----:B------:R-:W-:Y:S05]  /*1440*/  @!P0 BRA `(.L_x_15) ;  /* 0x0000000000288947 */ /* 0x000fea0003800000 */
[----:B------:R-:W4:Y:S02]  /*1450*/  LDC R13, c[0x0][0x64c] ;  /* 0x00019300ff0d7b82 */ /* 0x000f240000000800 */
[----:B----4-:R-:W-:-:S05]  /*1460*/  IADD3 R13, P0, R36, R13, RZ ;  /* 0x0000000d240d7210 */ /* 0x010fca0007f1e0ff */
        /* <DEDUP_REMOVED lines=8> */
.L_x_15:
[----:B--2---:R-:W-:Y:S01]  /*14f0*/  SHF.R.U64 R7, R8, R22, R9 ;  /* 0x0000001608077219 */ /* 0x004fe20000001209 */
[----:B-1----:R-:W-:Y:S01]  /*1500*/  VIADD R8, R29, 0xffffffff ;  /* 0xffffffff1d087836 */ /* 0x002fe20000000000 */
[----:B------:R-:W-:Y:S01]  /*1510*/  SHF.L.U32 R2, R26, R31, RZ ;  /* 0x0000001f1a027219 */ /* 0x000fe200000006ff */
[----:B------:R-:W-:Y:S01]  /*1520*/  @P1 IMAD R21, R25, R20, R6 ;  /* 0x0000001419151224 */ /* 0x000fe200078e0206 */
[----:B------:R-:W-:Y:S01]  /*1530*/  LOP3.LUT R15, R34, R15, RZ, 0xc0, !PT ;  /* 0x0000000f220f7212 */ /* 0x000fe200078ec0ff */
[----:B------:R-:W-:Y:S01]  /*1540*/  IMAD.MOV R9, RZ, RZ, -R7 ;  /* 0x000000ffff097224 */ /* 0x000fe200078e0a07 */
[----:B------:R-:W-:-:S03]  /*1550*/  LOP3.LUT R8, R27, R8, RZ, 0xc0, !PT ;  /* 0x000000081b087212 */ /* 0x000fc600078ec0ff */
[----:B------:R-:W-:Y:S02]  /*1560*/  IMAD R6, R2, R7, R15 ;  /* 0x0000000702067224 */ /* 0x000fe400078e020f */
[----:B0-----:R-:W-:Y:S02]  /*1570*/  IMAD R2, R9, R24, R36 ;  /* 0x0000001809027224 */ /* 0x001fe400078e0224 */
[----:B---3--:R-:W-:Y:S02]  /*1580*/  IMAD R19, R6, R28, R21 ;  /* 0x0000001c06137224 */ /* 0x008fe400078e0215 */
[----:B------:R-:W-:Y:S02]  /*1590*/  IMAD R2, R2, R29, R8 ;  /* 0x0000001d02027224 */ /* 0x000fe400078e0208 */
[----:B------:R-:W-:-:S03]  /*15a0*/  IMAD.MOV.U32 R6, RZ, RZ, 0x1 ;  /* 0x00000001ff067424 */ /* 0x000fc600078e00ff */
[----:B------:R-:W-:Y:S02]  /*15b0*/  SEL R22, R2, R19, !P1 ;  /* 0x0000001302167207 */ /* 0x000fe40004800000 */
[----:B------:R-:W-:Y:S01]  /*15c0*/  SEL R19, R19, R2, !P1 ;  /* 0x0000000213137207 */ /* 0x000fe20004800000 */
[----:B------:R-:W-:Y:S01]  /*15d0*/  IMAD.MOV.U32 R2, RZ, RZ, R30 ;  /* 0x000000ffff027224 */ /* 0x000fe200078e001e */
[----:B------:R-:W-:-:S07]  /*15e0*/  PRMT R8, R6, 0x7610, R8 ;  /* 0x0000761006087816 */ /* 0x000fce0000000008 */
.L_x_13:
[----:B------:R-:W-:Y:S05]  /*15f0*/  @!P2 BRA `(.L_x_16) ;  /* 0x00000000000ca947 */ /* 0x000fea0003800000 */
[----:B------:R-:W-:Y:S01]  /*1600*/  UCGABAR_WAIT ;  /* 0x0000000000007dc7 */ /* 0x000fe20008000000 */
[----:B------:R-:W-:Y:S01]  /*1610*/  CCTL.IVALL ;  /* 0x00000000ff00798f */ /* 0x000fe20002000000 */
[----:B------:R-:W-:Y:S05]  /*1620*/  BRA `(.L_x_17) ;  /* 0x0000000000047947 */ /* 0x000fea0003800000 */
.L_x_16:
[----:B------:R-:W-:Y:S06]  /*1630*/  BAR.SYNC.DEFER_BLOCKING 0x0 ;  /* 0x0000000000007b1d */ /* 0x000fec0000010000 */
.L_x_17:
[----:B------:R-:W-:Y:S05]  /*1640*/  @!P4 BRA `(.L_x_18) ;  /* 0x000000440060c947 */ /* 0x000fea0003800000 */
[----:B------:R-:W-:-:S13]  /*1650*/  ISETP.GT.U32.AND P0, PT, R35, 0x1, PT ;  /* 0x000000012300780c */ /* 0x000fda0003f04070 */
[----:B------:R-:W-:Y:S05]  /*1660*/  @P0 EXIT ;  /* 0x000000000000094d */ /* 0x000fea0003800000 */
.L_x_19:
[----:B------:R-:W-:-:S08]  /*1670*/  NOP ;  /* 0x0000000000007918 */ /* 0x000fd00000000000 */
[----:B------:R-:W1:Y:S02]  /*1680*/  USETMAXREG.TRY_ALLOC.CTAPOOL UP0, 0xe8 ;  /* 0x000000e8000079c8 */ /* 0x000e640008000600 */
[----:B-1----:R-:W-:-:S13]  /*1690*/  PLOP3.LUT P0, PT, PT, PT, UP0, 0x80, 0x0 ;  /* 0x000000000000781c */ /* 0x002fda0003f0f008 */
[----:B------:R-:W-:Y:S05]  /*16a0*/  @!P0 BRA `(.L_x_19) ;  /* 0xfffffffc00f08947 */ /* 0x000fea000383ffff */
[----:B------:R-:W-:-:S13]  /*16b0*/  LOP3.LUT P0, RZ, R8, 0xff, RZ, 0xc0, !PT ;  /* 0x000000ff08ff7812 */ /* 0x000fda000780c0ff */
[----:B------:R-:W-:Y:S05]  /*16c0*/  @!P0 EXIT ;  /* 0x000000000000894d */ /* 0x000fea0003800000 */
[----:B------:R-:W1:Y:S01]  /*16d0*/  S2UR UR4, SR_CgaCtaId ;  /* 0x00000000000479c3 */ /* 0x000e620000008800 */
[----:B------:R-:W-:Y:S01]  /*16e0*/  VIADD R14, R14, 0xffffffff ;  /* 0xffffffff0e0e7836 */ /* 0x000fe20000000000 */
[CC--:B------:R-:W-:Y:S01]  /*16f0*/  LEA.HI R4, R0.reuse, R3.reuse, RZ, 0x2 ;  /* 0x0000000300047211 */ /* 0x0c0fe200078f10ff */
[----:B------:R-:W-:Y:S01]  /*1700*/  UMOV UR41, 0x400 ;  /* 0x0000040000297882 */ /* 0x000fe20000000000 */
[----:B------:R-:W-:Y:S01]  /*1710*/  LEA.HI R0, R0, R3, RZ, 0x5 ;  /* 0x0000000300007211 */ /* 0x000fe200078f28ff */
[----:B------:R-:W-:Y:S01]  /*1720*/  UISETP.LT.AND UP0, UPT, UR40, 0x1, UPT ;  /* 0x000000012800788c */ /* 0x000fe2000bf01270 */
[----:B------:R-:W-:Y:S01]  /*1730*/  R2UR UR42, R14 ;  /* 0x000000000e2a72ca */ /* 0x000fe200000e0000 */
[----:B------:R-:W-:Y:S01]  /*1740*/  ULDC UR6, c[0x0][0x284] ;  /* 0x0000a10000067ab9 */ /* 0x000fe20000000800 */
[--C-:B------:R-:W-:Y:S01]  /*1750*/  SHF.R.S32.HI R76, RZ, 0x2, R4.reuse ;  /* 0x00000002ff4c7819 */ /* 0x100fe20000011404 */
[----:B------:R-:W-:Y:S01]  /*1760*/  USEL UR43, UR40, 0x1, UP0 ;  /* 0x00000001282b7887 */ /* 0x000fe20008000000 */
[----:B------:R-:W-:Y:S01]  /*1770*/  SHF.R.S32.HI R5, RZ, 0x1f, R4 ;  /* 0x0000001fff057819 */ /* 0x000fe20000011404 */
[----:B------:R-:W-:Y:S01]  /*1780*/  USHF.L.U32 UR46, UR40, 0x1, URZ ;  /* 0x00000001282e7899 */ /* 0x000fe2000800063f */
[----:B------:R-:W-:Y:S01]  /*1790*/  LOP3.LUT R78, R4, 0xfffffffc, RZ, 0xc0, !PT ;  /* 0xfffffffc044e7812 */ /* 0x000fe200078ec0ff */
[----:B------:R-:W-:Y:S01]  /*17a0*/  UIADD3 UR43, -UR43, UR40, URZ ;  /* 0x000000282b2b7290 */ /* 0x000fe2000fffe13f */
[----:B------:R-:W-:-:S02]  /*17b0*/  LEA.HI R5, R5, R76, RZ, 0x3 ;  /* 0x0000004c05057211 */ /* 0x000fc400078f18ff */
[----:B------:R-:W-:Y:S01]  /*17c0*/  ISETP.NE.AND P0, PT, R14, RZ, PT ;  /* 0x000000ff0e00720c */ /* 0x000fe20003f05270 */
[----:B------:R-:W-:Y:S01]  /*17d0*/  IMAD.IADD R78, R3, 0x1, -R78 ;  /* 0x00000001034e7824 */ /* 0x000fe200078e0a4e */
[----:B------:R-:W-:Y:S01]  /*17e0*/  LOP3.LUT R5, R5, 0xfffffff8, RZ, 0xc0, !PT ;  /* 0xfffffff805057812 */ /* 0x000fe200078ec0ff */
[----:B------:R-:W-:Y:S01]  /*17f0*/  USHF.L.U32 UR42, UR42, 0x3, URZ ;  /* 0x000000032a2a7899 */ /* 0x000fe2000800063f */
[----:B------:R-:W-:Y:S02]  /*1800*/  LOP3.LUT R86, R16, 0x1, RZ, 0xfc, !PT ;  /* 0x0000000110567812 */ /* 0x000fe400078efcff */
[----:B------:R-:W-:Y:S01]  /*1810*/  SEL R87, RZ, 0x1, P0 ;  /* 0x00000001ff577807 */ /* 0x000fe20000000000 */
[----:B------:R-:W-:Y:S01]  /*1820*/  IMAD.IADD R76, R76, 0x1, -R5 ;  /* 0x000000014c4c7824 */ /* 0x000fe200078e0a05 */
[----:B-1----:R-:W-:Y:S01]  /*1830*/  ULEA UR41, UR4, UR41, 0x18 ;  /* 0x0000002904297291 */ /* 0x002fe2000f8ec03f */
[----:B------:R-:W-:Y:S01]  /*1840*/  SHF.R.S32.HI R5, RZ, 0x5, R0 ;  /* 0x00000005ff057819 */ /* 0x000fe20000011400 */
[----:B------:R-:W-:-:S02]  /*1850*/  IMAD.U32 R80, RZ, RZ, UR42 ;  /* 0x0000002aff507e24 */ /* 0x000fc4000f8e00ff */
[----:B------:R-:W-:Y:S01]  /*1860*/  UIADD3 UR47, UR41, 0x170, URZ ;  /* 0x00000170292f7890 */ /* 0x000fe2000fffe03f */
[--C-:B------:R-:W-:Y:S01]  /*1870*/  SHF.R.S32.HI R77, RZ, 0x1f, R76.reuse ;  /* 0x0000001fff4d7819 */ /* 0x100fe2000001144c */
[----:B------:R-:W-:Y:S01]  /*1880*/  UIADD3 UR4, UR41, 0x16280, URZ ;  /* 0x0001628029047890 */ /* 0x000fe2000fffe03f */
[C-C-:B------:R-:W-:Y:S01]  /*1890*/  IMAD R83, R5.reuse, -0x10, -R76.reuse ;  /* 0xfffffff005537824 */ /* 0x140fe200078e0a4c */
[----:B------:R-:W-:Y:S01]  /*18a0*/  UIADD3 UR5, UR41, 0x280, URZ ;  /* 0x0000028029057890 */ /* 0x000fe2000fffe03f */
[C---:B------:R-:W-:Y:S01]  /*18b0*/  LOP3.LUT R82, R80.reuse, 0x8, RZ, 0xc0, !PT ;  /* 0x0000000850527812 */ /* 0x040fe200078ec0ff */
[----:B------:R-:W-:Y:S01]  /*18c0*/  USHF.R.U32.HI UR4, URZ, 0x4, UR4 ;  /* 0x000000043f047899 */ /* 0x000fe20008011604 */
[----:B------:R-:W-:Y:S01]  /*18d0*/  IMAD.U32 R79, RZ, RZ, UR47 ;  /* 0x0000002fff4f7e24 */ /* 0x000fe2000f8e00ff */
[----:B------:R-:W-:Y:S01]  /*18e0*/  USHF.R.U32.HI UR5, URZ, 0x4, UR5 ;  /* 0x000000043f057899 */ /* 0x000fe20008011605 */
[----:B------:R-:W-:Y:S01]  /*18f0*/  IMAD.WIDE R76, R5, 0x10, R76 ;  /* 0x00000010054c7825 */ /* 0x000fe200078e024c */
[----:B------:R-:W-:Y:S01]  /*1900*/  ULOP3.LUT UR4, UR4, 0x3fff, URZ, 0xc0, !UPT ;  /* 0x00003fff04047892 */ /* 0x000fe2000f8ec03f */
[----:B------:R-:W-:Y:S01]  /*1910*/  LOP3.LUT R80, R80, 0x8, RZ, 0xc, !PT ;  /* 0x0000000850507812 */ /* 0x000fe200078e0cff */
[----:B------:R-:W-:Y:S01]  /*1920*/  ULOP3.LUT UR5, UR5, 0x3fff, URZ, 0xc0, !UPT ;  /* 0x00003fff05057892 */ /* 0x000fe2000f8ec03f */
[----:B------:R-:W-:Y:S01]  /*1930*/  VIADD R81, R79, UR42 ;  /* 0x0000002a4f517c36 */ /* 0x000fe20008000000 */
[----:B------:R-:W-:Y:S01]  /*1940*/  LOP3.LUT R82, R82, 0x18, RZ, 0x3c, !PT ;  /* 0x0000001852527812 */ /* 0x000fe200078e3cff */
[----:B------:R-:W-:Y:S01]  /*1950*/  VIADD R83, R83, UR6 ;  /* 0x0000000653537c36 */ /* 0x000fe20008000000 */
[----:B------:R-:W-:-:S02]  /*1960*/  ULOP3.LUT UR44, UR4, 0x10000, URZ, 0xfc, !UPT ;  /* 0x00010000042c7892 */ /* 0x000fc4000f8efc3f */
[----:B------:R-:W-:-:S12]  /*1970*/  ULOP3.LUT UR45, UR5, 0x10000, URZ, 0xfc, !UPT ;  /* 0x00010000052d7892 */ /* 0x000fd8000f8efc3f */
.L_x_135:
[----:B------:R-:W-:Y:S01]  /*1980*/  SHF.L.U32 R0, R87, 0x1f, RZ ;  /* 0x0000001f57007819 */ /* 0x000fe200000006ff */
[----:B------:R-:W-:Y:S02]  /*1990*/  ULDC UR4, c[0x0][0x28c] ;  /* 0x0000a30000047ab9 */ /* 0x000fe40000000800 */
[----:B------:R-:W-:Y:S01]  /*19a0*/  ISETP.LT.AND P1, PT, RZ, UR4, PT ;  /* 0x00000004ff007c0c */ /* 0x000fe2000bf21270 */
[----:B------:R-:W1:Y:S02]  /*19b0*/  SYNCS.PHASECHK.TRANS64.TRYWAIT P0, [R79+UR42], R0 ;  /* 0x000000004f0075a7 */ /* 0x000e64000800016a */
[----:B-1-34-:R-:W-:Y:S10]  /*19c0*/  @!P0 BRA `(.L_x_20) ;  /* 0x0000005c00188947 */ /* 0x01aff40003800000 */
.L_x_175:
[----:B------:R-:W-:Y:S05]  /*19d0*/  @P1 BRA `(.L_x_21) ;  /* 0x0000000000401947 */ /* 0x000fea0003800000 */
[----:B-1----:R-:W-:Y:S01]  /*19e0*/  MOV R0, 0x0 ;  /* 0x0000000000007802 */ /* 0x002fe20000000f00 */
[----:B------:R-:W-:Y:S01]  /*19f0*/  ULDC.64 UR4, c[0x4][0x68] ;  /* 0x01001a0000047ab9 */ /* 0x000fe20000000a00 */
[----:B------:R-:W-:Y:S01]  /*1a00*/  ULDC.64 UR6, c[0x4][0x8] ;  /* 0x0100020000067ab9 */ /* 0x000fe20000000a00 */
[----:B------:R-:W-:Y:S01]  /*1a10*/  IMAD.U32 R4, RZ, RZ, UR4 ;  /* 0x00000004ff047e24 */ /* 0x000fe2000f8e00ff */
[----:B------:R1:W2:Y:S01]  /*1a20*/  LDC.64 R14, c[0x4][R0] ;  /* 0x01000000000e7b82 */ /* 0x0002a20000000a00 */
[----:B------:R-:W-:Y:S01]  /*1a30*/  IMAD.U32 R5, RZ, RZ, UR5 ;  /* 0x00000005ff057e24 */ /* 0x000fe2000f8e00ff */
[----:B------:R-:W-:Y:S01]  /*1a40*/  ULDC.64 UR4, c[0x4][0x70] ;  /* 0x01001c0000047ab9 */ /* 0x000fe20000000a00 */
[----:B------:R-:W-:Y:S02]  /*1a50*/  IMAD.U32 R10, RZ, RZ, UR6 ;  /* 0x00000006ff0a7e24 */ /* 0x000fe4000f8e00ff */
[----:B------:R-:W-:Y:S02]  /*1a60*/  IMAD.U32 R6, RZ, RZ, UR4 ;  /* 0x00000004ff067e24 */ /* 0x000fe4000f8e00ff */
[----:B------:R-:W-:-:S02]  /*1a70*/  IMAD.U32 R7, RZ, RZ, UR5 ;  /* 0x00000005ff077e24 */ /* 0x000fc4000f8e00ff */
[----:B------:R-:W-:Y:S02]  /*1a80*/  IMAD.U32 R11, RZ, RZ, UR7 ;  /* 0x00000007ff0b7e24 */ /* 0x000fe4000f8e00ff */
[----:B------:R-:W-:Y:S02]  /*1a90*/  IMAD.MOV.U32 R8, RZ, RZ, 0x1e1 ;  /* 0x000001e1ff087424 */ /* 0x000fe400078e00ff */
[----:B0-----:R-:W-:Y:S02]  /*1aa0*/  IMAD.MOV.U32 R12, RZ, RZ, 0x1 ;  /* 0x00000001ff0c7424 */ /* 0x001fe400078e00ff */
[----:B-1----:R-:W-:-:S07]  /*1ab0*/  IMAD.MOV.U32 R13, RZ, RZ, RZ ;  /* 0x000000ffff0d7224 */ /* 0x002fce00078e00ff */
[----:B------:R-:W-:-:S07]  /*1ac0*/  LEPC R20, `(.L_x_21) ;  /* 0x000000001014794e */ /* 0x000fce0000000000 */
[----:B--2--5:R-:W-:Y:S05]  /*1ad0*/  CALL.ABS.NOINC R14 ;  /* 0x000000000e007343 */ /* 0x024fea0003c00000 */
.L_x_21:
[----:B------:R-:W-:-:S13]  /*1ae0*/  ISETP.NE.AND P0, PT, R86, 0x3, PT ;  /* 0x000000035600780c */ /* 0x000fda0003f05270 */
[----:B------:R-:W-:Y:S05]  /*1af0*/  @!P0 BRA `(.L_x_22) ;  /* 0x0000000000048947 */ /* 0x000fea0003800000 */
[----:B------:R-:W-:Y:S01]  /*1b00*/  BPT.TRAP 0x1 ;  /* 0x000000040000795c */ /* 0x000fe20000300000 */
.L_x_22:
[----:B------:R-:W-:Y:S02]  /*1b10*/  IMAD.U32 R3, RZ, RZ, UR38 ;  /* 0x00000026ff037e24 */ /* 0x000fe4000f8e00ff */
[----:B-1----:R-:W-:-:S03]  /*1b20*/  IMAD.U32 R0, RZ, RZ, UR39 ;  /* 0x00000027ff007e24 */ /* 0x002fc6000f8e00ff */
[----:B------:R-:W-:Y:S02]  /*1b30*/  LEA R3, R3, UR41, 0x3 ;  /* 0x0000002903037c11 */ /* 0x000fe4000f8e18ff */
[----:B------:R-:W-:-:S04]  /*1b40*/  SHF.L.U32 R0, R0, 0x1f, RZ ;  /* 0x0000001f00007819 */ /* 0x000fc800000006ff */
[----:B------:R1:W2:Y:S01]  /*1b50*/  SYNCS.PHASECHK.TRANS64.TRYWAIT P1, [R3+URZ], R0 ;  /* 0x00000000030075a7 */ /* 0x0002a2000802017f */
[----:B------:R-:W-:Y:S05]  /*1b60*/  @!P0 BRA `(.L_x_23) ;  /* 0x0000000000048947 */ /* 0x000fea0003800000 */
[----:B------:R-:W-:Y:S01]  /*1b70*/  BPT.TRAP 0x1 ;  /* 0x000000040000795c */ /* 0x000fe20000300000 */
.L_x_23:
[----:B--2---:R-:W-:Y:S05]  /*1b80*/  @P1 BRA `(.L_x_24) ;  /* 0x0000000000081947 */ /* 0x004fea0003800000 */
[----:B------:R-:W2:Y:S02]  /*1b90*/  SYNCS.PHASECHK.TRANS64.TRYWAIT P1, [R3+URZ], R0 ;  /* 0x00000000030075a7 */ /* 0x000ea4000802017f */
[----:B--2---:R-:W-:Y:S05]  /*1ba0*/  @!P1 BRA `(.L_x_25) ;  /* 0x0000005800b49947 */ /* 0x004fea0003800000 */
.L_x_24:
[----:B------:R-:W-:Y:S05]  /*1bb0*/  WARPSYNC.ALL ;  /* 0x0000000000007948 */ /* 0x000fea0003800000 */
[----:B------:R-:W-:Y:S01]  /*1bc0*/  ULEA UR4, UR38, UR45, 0x8 ;  /* 0x0000002d26047291 */ /* 0x000fe2000f8e403f */
[----:B------:R-:W-:Y:S01]  /*1bd0*/  WARPGROUP.ARRIVE ;  /* 0x00000000000079c5 */ /* 0x000fe20000000000 */
[----:B------:R-:W-:Y:S01]  /*1be0*/  UIMAD UR6, UR38, 0x180, UR44 ;  /* 0x00000180260678a4 */ /* 0x000fe2000f8e022c */
[----:B-12---:R-:W-:Y:S01]  /*1bf0*/  IMAD.U32 R0, RZ, RZ, UR43 ;  /* 0x0000002bff007e24 */ /* 0x006fe2000f8e00ff */
[----:B------:R-:W-:Y:S01]  /*1c00*/  UMOV UR5, 0x80000020 ;  /* 0x8000002000057882 */ /* 0x000fe20000000000 */
[----:B------:R-:W-:-:S03]  /*1c10*/  UMOV UR7, 0x80000020 ;  /* 0x8000002000077882 */ /* 0x000fc60000000000 */
[----:B------:R-:W-:-:S03]  /*1c20*/  ISETP.GE.AND P1, PT, R0, 0x1, PT ;  /* 0x000000010000780c */ /* 0x000fc60003f26270 */
[----:B------:R-:W-:Y:S01]  /*1c30*/  HGMMA.64x96x16.F32.BF16 R24, gdesc[UR4], RZ, !UPT, gsb0 ;  /* 0x01600000041879f0 */ /* 0x000fe2000c0018ff */
[----:B------:R-:W-:Y:S02]  /*1c40*/  UIADD3 UR4, UR4, 0x2, URZ ;  /* 0x0000000204047890 */ /* 0x000fe4000fffe03f */
[----:B------:R-:W-:Y:S01]  /*1c50*/  UIADD3 UR6, UR6, 0x2, URZ ;  /* 0x0000000206067890 */ /* 0x000fe2000fffe03f */
[----:B------:R-:W-:Y:S01]  /*1c60*/  UMOV UR5, 0x80000020 ;  /* 0x8000002000057882 */ /* 0x000fe20000000000 */
[----:B------:R-:W-:Y:S01]  /*1c70*/  UMOV UR7, 0x80000020 ;  /* 0x8000002000077882 */ /* 0x000fe20000000000 */
[----:B------:R-:W-:Y:S02]  /*1c80*/  WARPGROUP.DEPBAR.LE gsb0, 0x0 ;  /* 0x00008000000079c5 */ /* 0x000fe40000010000 */
[----:B------:R-:W-:-:S06]  /*1c90*/  WARPGROUP.ARRIVE ;  /* 0x00000000000079c5 */ /* 0x000fcc0000000000 */
[----:B------:R-:W-:Y:S03]  /*1ca0*/  HGMMA.64x96x16.F32.BF16 R24, gdesc[UR4], R24, gsb0 ;  /* 0x01600000041879f0 */ /* 0x000fe60008001818 */
[----:B------:R-:W-:Y:S02]  /*1cb0*/  WARPGROUP.DEPBAR.LE gsb0, 0x0 ;  /* 0x00008000000079c5 */ /* 0x000fe40000010000 */
[----:B------:R-:W-:Y:S05]  /*1cc0*/  @!P1 BRA `(.L_x_26) ;  /* 0x0000000000d49947 */ /* 0x000fea0003800000 */
[----:B------:R-:W-:Y:S01]  /*1cd0*/  UIADD3 UR4, UR38, 0x1, URZ ;  /* 0x0000000126047890 */ /* 0x000fe2000fffe03f */
[----:B------:R-:W-:Y:S02]  /*1ce0*/  IMAD.U32 R0, RZ, RZ, UR43 ;  /* 0x0000002bff007e24 */ /* 0x000fe4000f8e00ff */
[----:B------:R-:W-:Y:S01]  /*1cf0*/  IMAD.U32 R3, RZ, RZ, UR38 ;  /* 0x00000026ff037e24 */ /* 0x000fe2000f8e00ff */
[----:B------:R-:W-:-:S04]  /*1d00*/  UISETP.NE.AND UP0, UPT, UR4, 0x16, UPT ;  /* 0x000000160400788c */ /* 0x000fc8000bf05270 */
[----:B------:R-:W-:Y:S02]  /*1d10*/  USEL UR5, URZ, 0x1, UP0 ;  /* 0x000000013f057887 */ /* 0x000fe40008000000 */
[----:B------:R-:W-:Y:S02]  /*1d20*/  USEL UR8, UR4, URZ, UP0 ;  /* 0x0000003f04087287 */ /* 0x000fe40008000000 */
[----:B------:R-:W-:-:S06]  /*1d30*/  ULOP3.LUT UR5, UR39, UR5, URZ, 0x3c, !UPT ;  /* 0x0000000527057292 */ /* 0x000fcc000f8e3c3f */
[----:B------:R-:W-:-:S07]  /*1d40*/  IMAD.U32 R6, RZ, RZ, UR5 ;  /* 0x00000005ff067e24 */ /* 0x000fce000f8e00ff */
.L_x_33:
[----:B------:R-:W-:Y:S05]  /*1d50*/  @!P0 BRA `(.L_x_27) ;  /* 0x0000000000048947 */ /* 0x000fea0003800000 */
[----:B------:R-:W-:Y:S01]  /*1d60*/  BPT.TRAP 0x1 ;  /* 0x000000040000795c */ /* 0x000fe20000300000 */
.L_x_27:
[----:B------:R-:W-:Y:S01]  /*1d70*/  ULEA UR4, UR8, UR41, 0x3 ;  /* 0x0000002908047291 */ /* 0x000fe2000f8e183f */
[----:B------:R-:W-:-:S08]  /*1d80*/  SHF.L.U32 R4, R6, 0x1f, RZ ;  /* 0x0000001f06047819 */ /* 0x000fd000000006ff */
[----:B------:R1:W2:Y:S01]  /*1d90*/  SYNCS.PHASECHK.TRANS64.TRYWAIT P1, [UR4], R4 ;  /* 0x00000004ff0075a7 */ /* 0x0002a20008020144 */
[----:B------:R-:W-:Y:S05]  /*1da0*/  @!P0 BRA `(.L_x_28) ;  /* 0x0000000000048947 */ /* 0x000fea0003800000 */
[----:B------:R-:W-:Y:S01]  /*1db0*/  BPT.TRAP 0x1 ;  /* 0x000000040000795c */ /* 0x000fe20000300000 */
.L_x_28:
[----:B--2---:R-:W-:Y:S05]  /*1dc0*/  @P1 BRA `(.L_x_29) ;  /* 0x0000000000081947 */ /* 0x004fea0003800000 */
[----:B------:R-:W2:Y:S02]  /*1dd0*/  SYNCS.PHASECHK.TRANS64.TRYWAIT P1, [UR4], R4 ;  /* 0x00000004ff0075a7 */ /* 0x000ea40008020144 */
[----:B--2---:R-:W-:Y:S05]  /*1de0*/  @!P1 BRA `(.L_x_30) ;  /* 0x0000005800389947 */ /* 0x004fea0003800000 */
.L_x_29:
[----:B------:R-:W-:Y:S01]  /*1df0*/  ULEA UR4, UR8, UR45, 0x8 ;  /* 0x0000002d08047291 */ /* 0x000fe2000f8e403f */
[----:B------:R-:W-:Y:S01]  /*1e00*/  WARPGROUP.ARRIVE ;  /* 0x00000000000079c5 */ /* 0x000fe20000000000 */
[----:B------:R-:W-:Y:S01]  /*1e10*/  UIMAD UR6, UR8, 0x180, UR44 ;  /* 0x00000180080678a4 */ /* 0x000fe2000f8e022c */
[----:B------:R-:W-:Y:S01]  /*1e20*/  UMOV UR5, 0x80000020 ;  /* 0x8000002000057882 */ /* 0x000fe20000000000 */
[----:B------:R-:W-:-:S07]  /*1e30*/  UMOV UR7, 0x80000020 ;  /* 0x8000002000077882 */ /* 0x000fce0000000000 */
[----:B------:R-:W-:Y:S01]  /*1e40*/  HGMMA.64x96x16.F32.BF16 R24, gdesc[UR4], R24, gsb0 ;  /* 0x01600000041879f0 */ /* 0x000fe20008001818 */
        /* <DEDUP_REMOVED lines=9> */
[----:B------:R-:W-:Y:S01]  /*1ee0*/  BPT.TRAP 0x1 ;  /* 0x000000040000795c */ /* 0x000fe20000300000 */
.L_x_31:
[----:B------:R-:W-:-:S13]  /*1ef0*/  ISETP.NE.AND P1, PT, R73, RZ, PT ;  /* 0x000000ff4900720c */ /* 0x000fda0003f25270 */
[----:B-12---:R-:W-:-:S05]  /*1f00*/  @P1 LEA R4, R3, UR41, 0x3 ;  /* 0x0000002903041c11 */ /* 0x006fca000f8e18ff */
[----:B------:R-:W-:-:S05]  /*1f10*/  @P1 VIADD R5, R4, 0xb0 ;  /* 0x000000b004051836 */ /* 0x000fca0000000000 */
[----:B------:R-:W-:-:S04]  /*1f20*/  @P1 PRMT R5, R72, 0x654, R5 ;  /* 0x0000065448051816 */ /* 0x000fc80000000005 */
[----:B------:R1:W-:Y:S01]  /*1f30*/  @P1 SYNCS.ARRIVE.TRANS64.RED.A1T0 RZ, [R5+URZ], RZ ;  /* 0x000000ff05ff19a7 */ /* 0x0003e2000810043f */
[----:B------:R-:W-:-:S13]  /*1f40*/  ISETP.GT.U32.AND P1, PT, R16, 0x1, PT ;  /* 0x000000011000780c */ /* 0x000fda0003f24070 */
[----:B-1----:R-:W-:Y:S05]  /*1f50*/  @P1 BRA `(.L_x_32) ;  /* 0x0000000000041947 */ /* 0x002fea0003800000 */
[----:B------:R-:W-:Y:S01]  /*1f60*/  BPT.TRAP 0x1 ;  /* 0x000000040000795c */ /* 0x000fe20000300000 */
.L_x_32:
[----:B------:R-:W-:Y:S01]  /*1f70*/  UIADD3 UR8, UR8, 0x1, URZ ;  /* 0x0000000108087890 */ /* 0x000fe2000fffe03f */
[C---:B------:R-:W-:Y:S01]  /*1f80*/  ISETP.GT.AND P2, PT, R0.reuse, 0x1, PT ;  /* 0x000000010000780c */ /* 0x040fe20003f44270 */
[----:B------:R-:W-:Y:S02]  /*1f90*/  VIADD R3, R3, 0x1 ;  /* 0x0000000103037836 */ /* 0x000fe40000000000 */
[----:B------:R-:W-:Y:S01]  /*1fa0*/  UISETP.NE.AND UP0, UPT, UR8, 0x16, UPT ;  /* 0x000000160800788c */ /* 0x000fe2000bf05270 */
[----:B------:R-:W-:Y:S02]  /*1fb0*/  VIADD R0, R0, 0xffffffff ;  /* 0xffffffff00007836 */ /* 0x000fe40000000000 */
[C---:B------:R-:W-:Y:S01]  /*1fc0*/  ISETP.NE.AND P1, PT, R3.reuse, 0x16, PT ;  /* 0x000000160300780c */ /* 0x040fe20003f25270 */
[----:B------:R-:W-:Y:S02]  /*1fd0*/  USEL UR4, URZ, 0x1, UP0 ;  /* 0x000000013f047887 */ /* 0x000fe40008000000 */
[----:B------:R-:W-:Y:S01]  /*1fe0*/  USEL UR8, UR8, URZ, UP0 ;  /* 0x0000003f08087287 */ /* 0x000fe20008000000 */
[----:B------:R-:W-:-:S03]  /*1ff0*/  SEL R3, R3, RZ, P1 ;  /* 0x000000ff03037207 */ /* 0x000fc60000800000 */
[----:B------:R-:W-:Y:S01]  /*2000*/  LOP3.LUT R6, R6, UR4, RZ, 0x3c, !PT ;  /* 0x0000000406067c12 */ /* 0x000fe2000f8e3cff */
[----:B------:R-:W-:Y:S07]  /*2010*/  @P2 BRA `(.L_x_33) ;  /* 0xfffffffc004c2947 */ /* 0x000fee000383ffff */
.L_x_26:
[----:B------:R-:W1:Y:S01]  /*2020*/  LDC R0, c[0x0][0x28c] ;  /* 0x0000a300ff007b82 */ /* 0x000e620000000800 */
[----:B------:R2:W-:Y:S01]  /*2030*/  SYNCS.ARRIVE.TRANS64.A1T0 RZ, [R80+UR47], RZ ;  /* 0x000000ff50ff79a7 */ /* 0x0005e2000810002f */
[----:B-1----:R-:W-:-:S13]  /*2040*/  ISETP.GE.AND P1, PT, R0, 0x1, PT ;  /* 0x000000010000780c */ /* 0x002fda0003f26270 */
[----:B--2---:R-:W-:Y:S05]  /*2050*/  @!P1 BRA `(.L_x_34) ;  /* 0x0000000000449947 */ /* 0x004fea0003800000 */
[----:B------:R-:W-:Y:S05]  /*2060*/  @!P0 BRA `(.L_x_35) ;  /* 0x0000000000048947 */ /* 0x000fea0003800000 */
[----:B------:R-:W-:Y:S01]  /*2070*/  BPT.TRAP 0x1 ;  /* 0x000000040000795c */ /* 0x000fe20000300000 */
.L_x_35:
[----:B------:R-:W-:-:S13]  /*2080*/  ISETP.NE.AND P0, PT, R73, RZ, PT ;  /* 0x000000ff4900720c */ /* 0x000fda0003f05270 */
[----:B------:R-:W-:-:S05]  /*2090*/  VOTEU.ANY UP0, P0 ;  /* 0x00000000003f7886 */ /* 0x000fca0000000100 */
[----:B------:R-:W-:-:S06]  /*20a0*/  @UP0 UIADD3 UR4, UR43, UR38, URZ ;  /* 0x000000262b040290 */ /* 0x000fcc000fffe03f */
[----:B------:R-:W-:Y:S02]  /*20b0*/  IMAD.U32 R4, RZ, RZ, UR4 ;  /* 0x00000004ff047e24 */ /* 0x000fe4000f8e00ff */
[----:B------:R-:W-:Y:S02]  /*20c0*/  IMAD.U32 R3, RZ, RZ, UR4 ;  /* 0x00000004ff037e24 */ /* 0x000fe4000f8e00ff */
[----:B------:R-:W-:-:S05]  /*20d0*/  @P0 IMAD.WIDE.U32 R4, R4, -0x45d1745d, RZ ;  /* 0xba2e8ba304040825 */ /* 0x000fca00078e00ff */
[----:B------:R-:W-:-:S05]  /*20e0*/  @P0 SHF.R.U32.HI R0, RZ, 0x4, R5 ;  /* 0x00000004ff000819 */ /* 0x000fca0000011605 */
[----:B------:R-:W-:-:S05]  /*20f0*/  @P0 IMAD R0, R0, -0x16, R3 ;  /* 0xffffffea00000824 */ /* 0x000fca00078e0203 */
[----:B------:R-:W-:-:S05]  /*2100*/  @P0 LEA R0, R0, UR41, 0x3 ;  /* 0x0000002900000c11 */ /* 0x000fca000f8e18ff */
[----:B------:R-:W-:-:S05]  /*2110*/  @P0 VIADD R3, R0, 0xb0 ;  /* 0x000000b000030836 */ /* 0x000fca0000000000 */
[----:B------:R-:W-:-:S04]  /*2120*/  @P0 PRMT R3, R72, 0x654, R3 ;  /* 0x0000065448030816 */ /* 0x000fc80000000003 */
[----:B------:R1:W-:Y:S01]  /*2130*/  @P0 SYNCS.ARRIVE.TRANS64.RED.A1T0 RZ, [R3+URZ], RZ ;  /* 0x000000ff03ff09a7 */ /* 0x0003e2000810043f */
[----:B------:R-:W-:-:S13]  /*2140*/  ISETP.GT.U32.AND P0, PT, R16, 0x1, PT ;  /* 0x000000011000780c */ /* 0x000fda0003f04070 */
[----:B-1----:R-:W-:Y:S05]  /*2150*/  @P0 BRA `(.L_x_34) ;  /* 0x0000000000040947 */ /* 0x002fea0003800000 */
[----:B------:R-:W-:Y:S01]  /*2160*/  BPT.TRAP 0x1 ;  /* 0x000000040000795c */ /* 0x000fe20000300000 */
.L_x_34:
[----:B------:R-:W-:Y:S01]  /*2170*/  SHF.L.U32 R0, R87, 0x1f, RZ ;  /* 0x0000001f57007819 */ /* 0x000fe200000006ff */
[----:B------:R-:W-:Y:S01]  /*2180*/  UIADD3 UR38, UR46, UR38, URZ ;  /* 0x000000262e267290 */ /* 0x000fe2000fffe03f */
[----:B------:R-:W1:Y:S01]  /*2190*/  LDC R9, c[0x0][0x288] ;  /* 0x0000a200ff097b82 */ /* 0x000e620000000800 */
[----:B------:R-:W-:Y:S01]  /*21a0*/  UISETP.GE.U32.AND UP1, UPT, UR46, 0x16, UPT ;  /* 0x000000162e00788c */ /* 0x000fe2000bf26070 */
[----:B------:R-:W-:Y:S01]  /*21b0*/  IMAD.SHL.U32 R10, R78, 0x2, RZ ;  /* 0x000000024e0a7824 */ /* 0x000fe200078e00ff */
[----:B------:R-:W-:Y:S02]  /*21c0*/  UISETP.GT.U32.AND UP0, UPT, UR38, 0x15, UPT ;  /* 0x000000152600788c */ /* 0x000fe4000bf04070 */
[----:B------:R-:W-:Y:S02]  /*21d0*/  UIMAD.WIDE.U32 UR4, UR38, -0x45d1745d, URZ ;  /* 0xba2e8ba3260478a5 */ /* 0x000fe4000f8e003f */
[----:B------:R-:W-:Y:S01]  /*21e0*/  UISETP.LT.U32.AND UP0, UPT, UR46, 0x16, UP0 ;  /* 0x000000162e00788c */ /* 0x000fe20008701070 */
[----:B------:R-:W2:Y:S01]  /*21f0*/  SYNCS.PHASECHK.TRANS64.TRYWAIT P0, [R79+UR42+0x10], R0 ;  /* 0x000010004f0075a7 */ /* 0x000ea2000800016a */
[----:B------:R-:W-:Y:S01]  /*2200*/  USHF.R.U32.HI UR4, URZ, 0x4, UR5 ;  /* 0x000000043f047899 */ /* 0x000fe20008011605 */
[----:B------:R-:W-:Y:S01]  /*2210*/  SHF.R.S32.HI R11, RZ, 0x1f, R10 ;  /* 0x0000001fff0b7819 */ /* 0x000fe2000001140a */
[----:B------:R-:W-:-:S02]  /*2220*/  USEL UR6, URZ, 0x1, !UP0 ;  /* 0x000000013f067887 */ /* 0x000fc4000c000000 */
[----:B------:R-:W-:Y:S02]  /*2230*/  UIMAD UR38, UR4, -0x16, UR38 ;  /* 0xffffffea042678a4 */ /* 0x000fe4000f8e0226 */
[----:B------:R-:W-:-:S04]  /*2240*/  ULOP3.LUT UR39, UR39, UR6, URZ, 0x3c, !UPT ;  /* 0x0000000627277292 */ /* 0x000fc8000f8e3c3f */
[----:B------:R-:W-:Y:S01]  /*2250*/  @UP1 ULOP3.LUT UR39, UR39, 0x1, UR4, 0x78, !UPT ;  /* 0x0000000127271892 */ /* 0x000fe2000f8e7804 */
[----:B-12---:R-:W-:Y:S11]  /*2260*/  @!P0 BRA `(.L_x_36) ;  /* 0x0000005400308947 */ /* 0x006ff60003800000 */
.L_x_176:
[----:B-1----:R-:W-:Y:S01]  /*2270*/  IMAD.SHL.U32 R0, R19, 0x40, RZ ;  /* 0x0000004013007824 */ /* 0x002fe200078e00ff */
[----:B------:R-:W-:Y:S01]  /*2280*/  ULDC UR6, c[0x0][0x284] ;  /* 0x0000a10000067ab9 */ /* 0x000fe20000000800 */
[----:B------:R-:W-:Y:S01]  /*2290*/  IMAD R20, R22, 0x60, RZ ;  /* 0x0000006016147824 */ /* 0x000fe200078e02ff */
[----:B0-----:R-:W-:Y:S01]  /*22a0*/  SHF.R.S32.HI R13, RZ, 0x1f, R2 ;  /* 0x0000001fff0d7819 */ /* 0x001fe20000011402 */
[----:B------:R-:W-:Y:S01]  /*22b0*/  ULDC.64 UR4, c[0x0][0x5d0] ;  /* 0x0001740000047ab9 */ /* 0x000fe20000000a00 */
[----:B------:R-:W-:Y:S01]  /*22c0*/  ISETP.GE.AND P0, PT, R0, UR6, PT ;  /* 0x0000000600007c0c */ /* 0x000fe2000bf06270 */
[----:B------:R-:W-:Y:S01]  /*22d0*/  IMAD.WIDE.U32 R4, R2, UR4, R10 ;  /* 0x0000000402047c25 */ /* 0x000fe2000f8e000a */
[----:B------:R-:W-:Y:S02]  /*22e0*/  SHF.R.S32.HI R21, RZ, 0x1f, R20 ;  /* 0x0000001fff157819 */ /* 0x000fe40000011414 */
[C---:B------:R-:W-:Y:S01]  /*22f0*/  ISETP.GE.OR P0, PT, R20.reuse, R9, P0 ;  /* 0x000000091400720c */ /* 0x040fe20000706670 */
[----:B------:R-:W-:Y:S01]  /*2300*/  IMAD R3, R13, UR4, RZ ;  /* 0x000000040d037c24 */ /* 0x000fe2000f8e02ff */
[----:B------:R-:W-:-:S03]  /*2310*/  IADD3 R4, P1, R20, R4, RZ ;  /* 0x0000000414047210 */ /* 0x000fc60007f3e0ff */
[----:B------:R-:W-:-:S05]  /*2320*/  IMAD R3, R2, UR5, R3 ;  /* 0x0000000502037c24 */ /* 0x000fca000f8e0203 */
[----:B------:R-:W-:-:S03]  /*2330*/  IADD3.X R5, R21, R5, R3, P1, !PT ;  /* 0x0000000515057210 */ /* 0x000fc60000ffe403 */
[----:B------:R-:W-:Y:S05]  /*2340*/  @P0 BRA `(.L_x_37) ;  /* 0x0000003000700947 */ /* 0x000fea0003800000 */
[----:B------:R-:W0:Y:S01]  /*2350*/  LDC.64 R6, c[0x0][0x5c8] ;  /* 0x00017200ff067b82 */ /* 0x000e220000000a00 */
[----:B-----5:R-:W-:Y:S01]  /*2360*/  FSETP.NEU.AND P0, PT, R75, RZ, PT ;  /* 0x000000ff4b00720b */ /* 0x020fe20003f0d000 */
[----:B------:R-:W-:Y:S01]  /*2370*/  IMAD R3, R78, -0x2, R9 ;  /* 0xfffffffe4e037824 */ /* 0x000fe200078e0209 */
[----:B------:R-:W-:Y:S01]  /*2380*/  BSSY B0, `(.L_x_37) ;  /* 0x0000318000007945 */ /* 0x000fe20003800000 */
[----:B------:R-:W-:-:S04]  /*2390*/  IMAD.WIDE R88, R19, 0x40, R76 ;  /* 0x0000004013587825 */ /* 0x000fc800078e024c */
[----:B------:R-:W-:Y:S02]  /*23a0*/  IMAD.IADD R3, R3, 0x1, -R20 ;  /* 0x0000000103037824 */ /* 0x000fe400078e0a14 */
[----:B------:R-:W-:-:S03]  /*23b0*/  IMAD.IADD R0, R83, 0x1, -R0 ;  /* 0x0000000153007824 */ /* 0x000fc600078e0a00 */
[----:B------:R-:W-:-:S04]  /*23c0*/  ISETP.GT.AND P2, PT, R3, RZ, PT ;  /* 0x000000ff0300720c */ /* 0x000fc80003f44270 */
[----:B------:R-:W-:Y:S01]  /*23d0*/  ISETP.GT.AND P1, PT, R0, RZ, P2 ;  /* 0x000000ff0000720c */ /* 0x000fe20001724270 */
[-C--:B0-----:R-:W-:Y:S02]  /*23e0*/  IMAD R8, R89, R6.reuse, RZ ;  /* 0x0000000659087224 */ /* 0x081fe400078e02ff */
[----:B------:R-:W-:-:S04]  /*23f0*/  IMAD.WIDE.U32 R90, R88, R6, R4 ;  /* 0x00000006585a7225 */ /* 0x000fc800078e0004 */
[----:B------:R-:W-:-:S04]  /*2400*/  IMAD R5, R88, R7, R8 ;  /* 0x0000000758057224 */ /* 0x000fc800078e0208 */
[----:B------:R-:W-:Y:S01]  /*2410*/  IMAD.IADD R9, R91, 0x1, R5 ;  /* 0x000000015b097824 */ /* 0x000fe200078e0205 */
[----:B------:R-:W-:Y:S06]  /*2420*/  @!P0 BRA `(.L_x_38) ;  /* 0x0000002000848947 */ /* 0x000fec0003800000 */
[----:B------:R-:W0:Y:S01]  /*2430*/  LDC.64 R92, c[0x0][0x5b8] ;  /* 0x00016e00ff5c7b82 */ /* 0x000e220000000a00 */
[----:B------:R-:W-:-:S07]  /*2440*/  ULDC.64 UR4, c[0x0][0x5c0] ;  /* 0x0001700000047ab9 */ /* 0x000fce0000000a00 */
[----:B------:R-:W1:Y:S08]  /*2450*/  LDC.64 R94, c[0x0][0x5b0] ;  /* 0x00016c00ff5e7b82 */ /* 0x000e700000000a00 */
[----:B------:R-:W2:Y:S01]  /*2460*/  LDC.64 R96, c[0x0][0x5a8] ;  /* 0x00016a00ff607b82 */ /* 0x000ea20000000a00 */
[-C--:B0-----:R-:W-:Y:S02]  /*2470*/  IMAD R8, R13, R92.reuse, RZ ;  /* 0x0000005c0d087224 */ /* 0x081fe400078e02ff */
[----:B------:R-:W-:-:S04]  /*2480*/  IMAD.WIDE.U32 R4, R2, R92, R10 ;  /* 0x0000005c02047225 */ /* 0x000fc800078e000a */
[----:B------:R-:W-:Y:S01]  /*2490*/  IMAD R91, R2, R93, R8 ;  /* 0x0000005d025b7224 */ /* 0x000fe200078e0208 */
[----:B------:R-:W-:Y:S01]  /*24a0*/  IADD3 R12, P0, R20, R4, RZ ;  /* 0x00000004140c7210 */ /* 0x000fe20007f1e0ff */
[----:B-1----:R-:W-:-:S03]  /*24b0*/  IMAD R4, R89, R94, RZ ;  /* 0x0000005e59047224 */ /* 0x002fc600078e02ff */
[----:B------:R-:W-:Y:S01]  /*24c0*/  IADD3.X R13, R21, R5, R91, P0, !PT ;  /* 0x00000005150d7210 */ /* 0x000fe200007fe45b */
[C---:B------:R-:W-:Y:S02]  /*24d0*/  IMAD R93, R88.reuse, R95, R4 ;  /* 0x0000005f585d7224 */ /* 0x040fe400078e0204 */
[----:B------:R-:W-:-:S04]  /*24e0*/  IMAD.WIDE.U32 R4, R88, R94, R12 ;  /* 0x0000005e58047225 */ /* 0x000fc800078e000c */
[----:B------:R-:W-:Y:S01]  /*24f0*/  IMAD.IADD R5, R5, 0x1, R93 ;  /* 0x0000000105057824 */ /* 0x000fe200078e025d */
[----:B--2---:R-:W-:-:S04]  /*2500*/  LEA R14, P0, R4, R96, 0x1 ;  /* 0x00000060040e7211 */ /* 0x004fc800078008ff */
[----:B------:R-:W-:-:S05]  /*2510*/  LEA.HI.X R15, R4, R97, R5, 0x1, P0 ;  /* 0x00000061040f7211 */ /* 0x000fca00000f0c05 */
[----:B------:R-:W2:Y:S01]  /*2520*/  @P1 LDG.E.LTC128B.U16 R19, desc[UR36][R14.64] ;  /* 0x000000240e131981 */ /* 0x000ea2000c1e1520 */
[----:B------:R-:W-:Y:S01]  /*2530*/  IMAD.WIDE.U32 R4, R88, R94, R20 ;  /* 0x0000005e58047225 */ /* 0x000fe200078e0014 */
[----:B------:R-:W-:Y:S02]  /*2540*/  BSSY B1, `(.L_x_39) ;  /* 0x0000015000017945 */ /* 0x000fe40003800000 */
[----:B------:R-:W-:-:S04]  /*2550*/  IADD3 R84, P0, R10, R4, RZ ;  /* 0x000000040a547210 */ /* 0x000fc80007f1e0ff */
[----:B------:R-:W-:Y:S02]  /*2560*/  IADD3.X R85, R11, R93, R5, P0, !PT ;  /* 0x0000005d0b557210 */ /* 0x000fe400007fe405 */
[----:B------:R-:W-:Y:S01]  /*2570*/  LEA R8, P0, R90, UR4, 0x1 ;  /* 0x000000045a087c11 */ /* 0x000fe2000f8008ff */
[----:B------:R-:W-:-:S03]  /*2580*/  IMAD.WIDE.U32 R84, R2, R92, R84 ;  /* 0x0000005c02547225 */ /* 0x000fc600078e0054 */
[----:B------:R-:W-:Y:S02]  /*2590*/  LEA.HI.X R9, R90, UR5, R9, 0x1, P0 ;  /* 0x000000055a097c11 */ /* 0x000fe400080f0c09 */
[----:B------:R-:W-:-:S04]  /*25a0*/  ISETP.GT.AND P0, PT, R3, 0x1, PT ;  /* 0x000000010300780c */ /* 0x000fc80003f04270 */
[----:B------:R-:W-:Y:S01]  /*25b0*/  ISETP.GT.AND P3, PT, R0, RZ, P0 ;  /* 0x000000ff0000720c */ /* 0x000fe20000764270 */
[----:B--2---:R-:W-:-:S04]  /*25c0*/  IMAD.U32 R4, R19, 0x10000, RZ ;  /* 0x0001000013047824 */ /* 0x004fc800078e00ff */
[----:B------:R-:W-:Y:S01]  /*25d0*/  FMUL R5, R4, R75 ;  /* 0x0000004b04057220 */ /* 0x000fe20000400000 */
[----:B------:R-:W-:-:S03]  /*25e0*/  LEA R4, P4, R84, R96, 0x1 ;  /* 0x0000006054047211 */ /* 0x000fc600078808ff */
[----:B------:R-:W-:-:S05]  /*25f0*/  FFMA R5, R24, R74, R5 ;  /* 0x0000004a18057223 */ /* 0x000fca0000000005 */
[----:B------:R-:W-:Y:S01]  /*2600*/  F2FP.BF16.F32.PACK_AB R14, RZ, R5 ;  /* 0x00000005ff0e723e */ /* 0x000fe200000010ff */
[----:B------:R-:W-:-:S03]  /*2610*/  IMAD.IADD R5, R91, 0x1, R85 ;  /* 0x000000015b057824 */ /* 0x000fc600078e0255 */
[----:B------:R-:W-:Y:S01]  /*2620*/  PRMT R15, R14, 0x7610, R15 ;  /* 0x000076100e0f7816 */ /* 0x000fe2000000000f */
[----:B------:R-:W-:Y:S01]  /*2630*/  IMAD.SHL.U32 R14, R94, 0x8, RZ ;  /* 0x000000085e0e7824 */ /* 0x000fe200078e00ff */
[----:B------:R-:W-:-:S03]  /*2640*/  LEA.HI.X R5, R84, R97, R5, 0x1, P4 ;  /* 0x0000006154057211 */ /* 0x000fc600020f0c05 */
[----:B------:R0:W-:Y:S02]  /*2650*/  @P1 STG.E.U16 desc[UR36][R8.64], R15 ;  /* 0x0000000f08001986 */ /* 0x0001e4000c101524 */
[----:B0-----:R-:W-:Y:S01]  /*2660*/  SHF.L.U64.HI R15, R94, 0x3, R95 ;  /* 0x000000035e0f7819 */ /* 0x001fe2000001025f */
[----:B------:R-:W-:Y:S06]  /*2670*/  @!P3 BRA `(.L_x_40) ;  /* 0x000000000004b947 */ /* 0x000fec0003800000 */
[----:B------:R0:W5:Y:S02]  /*2680*/  LDG.E.LTC128B.U16 R19, desc[UR36][R4.64+0x2] ;  /* 0x0000022404137981 */ /* 0x000164000c1e1520 */
.L_x_40:
[----:B------:R-:W-:Y:S05]  /*2690*/  BSYNC B1 ;  /* 0x0000000000017941 */ /* 0x000fea0003800000 */
.L_x_39:
[----:B------:R-:W-:Y:S01]  /*26a0*/  IMAD.WIDE.U32 R14, R88, R94, R14 ;  /* 0x0000005e580e7225 */ /* 0x000fe200078e000e */
[----:B------:R-:W-:-:S03]  /*26b0*/  ISETP.GT.AND P2, PT, R0, 0x8, P2 ;  /* 0x000000080000780c */ /* 0x000fc60001744270 */
[----:B-----5:R-:W-:Y:S02]  /*26c0*/  IMAD.U32 R22, R19, 0x10000, RZ ;  /* 0x0001000013167824 */ /* 0x020fe400078e00ff */
[----:B------:R-:W-:Y:S01]  /*26d0*/  IMAD.IADD R93, R93, 0x1, R15 ;  /* 0x000000015d5d7824 */ /* 0x000fe200078e020f */
[----:B------:R-:W-:Y:S01]  /*26e0*/  IADD3 R15, P1, R12, R14, RZ ;  /* 0x0000000e0c0f7210 */ /* 0x000fe20007f3e0ff */
[----:B------:R-:W-:-:S04]  /*26f0*/  FMUL R22, R22, R75 ;  /* 0x0000004b16167220 */ /* 0x000fc80000400000 */
[----:B------:R-:W-:Y:S01]  /*2700*/  FFMA R22, R25, R74, R22 ;  /* 0x0000004a19167223 */ /* 0x000fe20000000016 */
[----:B------:R-:W-:Y:S01]  /*2710*/  IMAD.X R24, R93, 0x1, R13, P1 ;  /* 0x000000015d187824 */ /* 0x000fe200008e060d */
[----:B------:R-:W-:-:S03]  /*2720*/  LEA R12, P1, R15, R96, 0x1 ;  /* 0x000000600f0c7211 */ /* 0x000fc600078208ff */
[----:B------:R-:W-:Y:S02]  /*2730*/  F2FP.BF16.F32.PACK_AB R22, RZ, R22 ;  /* 0x00000016ff16723e */ /* 0x000fe400000010ff */
[----:B------:R-:W-:-:S03]  /*2740*/  LEA.HI.X R13, R15, R97, R24, 0x1, P1 ;  /* 0x000000610f0d7211 */ /* 0x000fc600008f0c18 */
[----:B------:R1:W-:Y:S04]  /*2750*/  @P3 STG.E.U16 desc[UR36][R8.64+0x2], R22 ;  /* 0x0000021608003986 */ /* 0x0003e8000c101524 */
[----:B------:R-:W2:Y:S01]  /*2760*/  @P2 LDG.E.LTC128B.U16 R19, desc[UR36][R12.64] ;  /* 0x000000240c132981 */ /* 0x000ea2000c1e1520 */
[----:B------:R-:W-:Y:S01]  /*2770*/  IADD3 R14, P1, P3, R10, R14, R20 ;  /* 0x0000000e0a0e7210 */ /* 0x000fe20007b3e014 */
[----:B------:R-:W-:Y:S01]  /*2780*/  BSSY B1, `(.L_x_41) ;  /* 0x0000011000017945 */ /* 0x000fe20003800000 */
[----:B------:R-:W-:Y:S02]  /*2790*/  SHF.L.U64.HI R7, R6, 0x4, R7 ;  /* 0x0000000406077819 */ /* 0x000fe40000010207 */
[----:B------:R-:W-:Y:S02]  /*27a0*/  IADD3.X R15, R11, R93, R21, P1, P3 ;  /* 0x0000005d0b0f7210 */ /* 0x000fe40000fe6415 */
[----:B------:R-:W-:Y:S01]  /*27b0*/  ISETP.GT.AND P0, PT, R0, 0x8, P0 ;  /* 0x000000080000780c */ /* 0x000fe20000704270 */
[----:B------:R-:W-:-:S04]  /*27c0*/  IMAD.WIDE.U32 R14, R2, R92, R14 ;  /* 0x0000005c020e7225 */ /* 0x000fc800078e000e */
[----:B------:R-:W-:Y:S02]  /*27d0*/  IMAD.IADD R2, R91, 0x1, R15 ;  /* 0x000000015b027824 */ /* 0x000fe400078e020f */
[----:B--2---:R-:W-:-:S04]  /*27e0*/  IMAD.U32 R10, R19, 0x10000, RZ ;  /* 0x00010000130a7824 */ /* 0x004fc800078e00ff */
[----:B------:R-:W-:Y:S01]  /*27f0*/  FMUL R11, R10, R75 ;  /* 0x0000004b0a0b7220 */ /* 0x000fe20000400000 */
[----:B------:R-:W-:Y:S02]  /*2800*/  LEA R10, P1, R6, R8, 0x4 ;  /* 0x00000008060a7211 */ /* 0x000fe400078220ff */
[----:B------:R-:W-:Y:S01]  /*2810*/  LEA R6, P3, R14, R96, 0x1 ;  /* 0x000000600e067211 */ /* 0x000fe200078608ff */
[----:B------:R-:W-:-:S05]  /*2820*/  FFMA R11, R26, R74, R11 ;  /* 0x0000004a1a0b7223 */ /* 0x000fca000000000b */
[----:B------:R-:W-:Y:S01]  /*2830*/  F2FP.BF16.F32.PACK_AB R12, RZ, R11 ;  /* 0x0000000bff0c723e */ /* 0x000fe200000010ff */
[----:B------:R-:W-:Y:S01]  /*2840*/  IMAD.X R11, R7, 0x1, R9, P1 ;  /* 0x00000001070b7824 */ /* 0x000fe200008e0609 */
[----:B------:R-:W-:-:S04]  /*2850*/  LEA.HI.X R7, R14, R97, R2, 0x1, P3 ;  /* 0x000000610e077211 */ /* 0x000fc800018f0c02 */
[----:B------:R1:W-:Y:S01]  /*2860*/  @P2 STG.E.U16 desc[UR36][R10.64], R12 ;  /* 0x0000000c0a002986 */ /* 0x0003e2000c101524 */
[----:B------:R-:W-:Y:S05]  /*2870*/  @!P0 BRA `(.L_x_42) ;  /* 0x0000000000048947 */ /* 0x000fea0003800000 */
[----:B------:R2:W5:Y:S02]  /*2880*/  LDG.E.LTC128B.U16 R19, desc[UR36][R6.64+0x2] ;  /* 0x0000022406137981 */ /* 0x000564000c1e1520 */
.L_x_42:
[----:B------:R-:W-:Y:S05]  /*2890*/  BSYNC B1 ;  /* 0x0000000000017941 */ /* 0x000fea0003800000 */
.L_x_41:
[----:B-----5:R-:W-:Y:S01]  /*28a0*/  IMAD.U32 R2, R19, 0x10000, RZ ;  /* 0x0001000013027824 */ /* 0x020fe200078e00ff */
[----:B------:R-:W-:Y:S01]  /*28b0*/  ISETP.GT.AND P1, PT, R3, 0x8, PT ;  /* 0x000000080300780c */ /* 0x000fe20003f24270 */
[----:B------:R-:W-:Y:S02]  /*28c0*/  BSSY B1, `(.L_x_43) ;  /* 0x0000008000017945 */ /* 0x000fe40003800000 */
[----:B------:R-:W-:Y:S01]  /*28d0*/  FMUL R2, R2, R75 ;  /* 0x0000004b02027220 */ /* 0x000fe20000400000 */
[----:B------:R-:W-:-:S03]  /*28e0*/  ISETP.GT.AND P2, PT, R0, RZ, P1 ;  /* 0x000000ff0000720c */ /* 0x000fc60000f44270 */
[----:B------:R-:W-:-:S05]  /*28f0*/  FFMA R2, R27, R74, R2 ;  /* 0x0000004a1b027223 */ /* 0x000fca0000000002 */
[----:B------:R-:W-:-:S05]  /*2900*/  F2FP.BF16.F32.PACK_AB R2, RZ, R2 ;  /* 0x00000002ff02723e */ /* 0x000fca00000010ff */
[----:B------:R3:W-:Y:S01]  /*2910*/  @P0 STG.E.U16 desc[UR36][R10.64+0x2], R2 ;  /* 0x000002020a000986 */ /* 0x0007e2000c101524 */
[----:B------:R-:W-:Y:S05]  /*2920*/  @!P2 BRA `(.L_x_44) ;  /* 0x000000000004a947 */ /* 0x000fea0003800000 */
[----:B------:R4:W5:Y:S02]  /*2930*/  LDG.E.LTC128B.U16 R19, desc[UR36][R4.64+0x10] ;  /* 0x0000102404137981 */ /* 0x000964000c1e1520 */
.L_x_44:
[----:B------:R-:W-:Y:S05]  /*2940*/  BSYNC B1 ;  /* 0x0000000000017941 */ /* 0x000fea0003800000 */
.L_x_43:
[----:B---3-5:R-:W-:Y:S01]  /*2950*/  IMAD.U32 R2, R19, 0x10000, RZ ;  /* 0x0001000013027824 */ /* 0x028fe200078e00ff */
        /* <DEDUP_REMOVED lines=9> */
.L_x_46:
[----:B------:R-:W-:Y:S05]  /*29f0*/  BSYNC B1 ;  /* 0x0000000000017941 */ /* 0x000fea0003800000 */
.L_x_45:
[----:B-----5:R-:W-:Y:S01]  /*2a00*/  IMAD.U32 R2, R19, 0x10000, RZ ;  /* 0x0001000013027824 */ /* 0x020fe200078e00ff */
[----:B------:R-:W-:Y:S01]  /*2a10*/  ISETP.GT.AND P1, PT, R0, 0x8, P1 ;  /* 0x000000080000780c */ /* 0x000fe20000f24270 */
[----:B------:R-:W-:Y:S02]  /*2a20*/  BSSY B1, `(.L_x_47) ;  /* 0x0000007000017945 */ /* 0x000fe40003800000 */
[----:B------:R-:W-:-:S04]  /*2a30*/  FMUL R2, R2, R75 ;  /* 0x0000004b02027220 */ /* 0x000fc80000400000 */
[----:B------:R-:W-:-:S05]  /*2a40*/  FFMA R2, R29, R74, R2 ;  /* 0x0000004a1d027223 */ /* 0x000fca0000000002 */
[----:B------:R-:W-:-:S05]  /*2a50*/  F2FP.BF16.F32.PACK_AB R2, RZ, R2 ;  /* 0x00000002ff02723e */ /* 0x000fca00000010ff */
[----:B------:R0:W-:Y:S01]  /*2a60*/  @P3 STG.E.U16 desc[UR36][R8.64+0x12], R2 ;  /* 0x0000120208003986 */ /* 0x0001e2000c101524 */
[----:B------:R-:W-:Y:S05]  /*2a70*/  @!P1 BRA `(.L_x_48) ;  /* 0x0000000000049947 */ /* 0x000fea0003800000 */
[----:B------:R0:W5:Y:S02]  /*2a80*/  LDG.E.LTC128B.U16 R19, desc[UR36][R6.64+0x10] ;  /* 0x0000102406137981 */ /* 0x000164000c1e1520 */
.L_x_48:
[----:B------:R-:W-:Y:S05]  /*2a90*/  BSYNC B1 ;  /* 0x0000000000017941 */ /* 0x000fea0003800000 */
.L_x_47:
[----:B0----5:R-:W-:Y:S01]  /*2aa0*/  IMAD.U32 R2, R19, 0x10000, RZ ;  /* 0x0001000013027824 */ /* 0x021fe200078e00ff */
[----:B------:R-:W-:Y:S01]  /*2ab0*/  ISETP.GT.AND P0, PT, R0, 0x8, P0 ;  /* 0x000000080000780c */ /* 0x000fe20000704270 */
[----:B------:R-:W-:Y:S02]  /*2ac0*/  BSSY B1, `(.L_x_49) ;  /* 0x0000007000017945 */ /* 0x000fe40003800000 */
[----:B---3--:R-:W-:-:S04]  /*2ad0*/  FMUL R13, R2, R75 ;  /* 0x0000004b020d7220 */ /* 0x008fc80000400000 */
[----:B------:R-:W-:-:S05]  /*2ae0*/  FFMA R13, R30, R74, R13 ;  /* 0x0000004a1e0d7223 */ /* 0x000fca000000000d */
[----:B------:R-:W-:-:S05]  /*2af0*/  F2FP.BF16.F32.PACK_AB R13, RZ, R13 ;  /* 0x0000000dff0d723e */ /* 0x000fca00000010ff */
[----:B------:R0:W-:Y:S01]  /*2b00*/  @P1 STG.E.U16 desc[UR36][R10.64+0x10], R13 ;  /* 0x0000100d0a001986 */ /* 0x0001e2000c101524 */
[----:B------:R-:W-:Y:S05]  /*2b10*/  @!P0 BRA `(.L_x_50) ;  /* 0x0000000000048947 */ /* 0x000fea0003800000 */
[----:B------:R3:W5:Y:S02]  /*2b20*/  LDG.E.LTC128B.U16 R19, desc[UR36][R6.64+0x12] ;  /* 0x0000122406137981 */ /* 0x000764000c1e1520 */
.L_x_50:
[----:B------:R-:W-:Y:S05]  /*2b30*/  BSYNC B1 ;  /* 0x0000000000017941 */ /* 0x000fea0003800000 */
.L_x_49:
        /* <DEDUP_REMOVED lines=10> */
.L_x_52:
[----:B------:R-:W-:Y:S05]  /*2be0*/  BSYNC B1 ;  /* 0x0000000000017941 */ /* 0x000fea0003800000 */
.L_x_51:
[----:B0----5:R-:W-:Y:S01]  /*2bf0*/  IMAD.U32 R2, R19, 0x10000, RZ ;  /* 0x0001000013027824 */ /* 0x021fe200078e00ff */
        /* <DEDUP_REMOVED lines=9> */
.L_x_54:
[----:B------:R-:W-:Y:S05]  /*2c90*/  BSYNC B1 ;  /* 0x0000000000017941 */ /* 0x000fea0003800000 */
.L_x_53:
        /* <DEDUP_REMOVED lines=9> */
.L_x_56:
[----:B------:R-:W-:Y:S05]  /*2d30*/  BSYNC B1 ;  /* 0x0000000000017941 */ /* 0x000fea0003800000 */
.L_x_55:
[----:B0----5:R-:W-:Y:S01]  /*2d40*/  IMAD.U32 R2, R19, 0x10000, RZ ;  /* 0x0001000013027824 */ /* 0x021fe200078e00ff */
        /* <DEDUP_REMOVED lines=8> */
.L_x_58:
[----:B------:R-:W-:Y:S05]  /*2dd0*/  BSYNC B1 ;  /* 0x0000000000017941 */ /* 0x000fea0003800000 */
.L_x_57:
        /* <DEDUP_REMOVED lines=10> */
.L_x_60:
[----:B------:R-:W-:Y:S05]  /*2e80*/  BSYNC B1 ;  /* 0x0000000000017941 */ /* 0x000fea0003800000 */
.L_x_59:
        /* <DEDUP_REMOVED lines=10> */
.L_x_62:
[----:B------:R-:W-:Y:S05]  /*2f30*/  BSYNC B1 ;  /* 0x0000000000017941 */ /* 0x000fea0003800000 */
.L_x_61:
        /* <DEDUP_REMOVED lines=9> */
.L_x_64:
[----:B------:R-:W-:Y:S05]  /*2fd0*/  BSYNC B1 ;  /* 0x0000000000017941 */ /* 0x000fea0003800000 */
.L_x_63:
        /* <DEDUP_REMOVED lines=9> */
.L_x_66:
[----:B------:R-:W-:Y:S05]  /*3070*/  BSYNC B1 ;  /* 0x0000000000017941 */ /* 0x000fea0003800000 */
.L_x_65:
        /* <DEDUP_REMOVED lines=10> */
.L_x_68:
[----:B------:R-:W-:Y:S05]  /*3120*/  BSYNC B1 ;  /* 0x0000000000017941 */ /* 0x000fea0003800000 */
.L_x_67:
        /* <DEDUP_REMOVED lines=10> */
.L_x_70:
[----:B------:R-:W-:Y:S05]  /*31d0*/  BSYNC B1 ;  /* 0x0000000000017941 */ /* 0x000fea0003800000 */
.L_x_69:
        /* <DEDUP_REMOVED lines=9> */
.L_x_72:
[----:B------:R-:W-:Y:S05]  /*3270*/  BSYNC B1 ;  /* 0x0000000000017941 */ /* 0x000fea0003800000 */
.L_x_71:
        /* <DEDUP_REMOVED lines=9> */
.L_x_74:
[----:B------:R-:W-:Y:S05]  /*3310*/  BSYNC B1 ;  /* 0x0000000000017941 */ /* 0x000fea0003800000 */
.L_x_73:
        /* <DEDUP_REMOVED lines=10> */
.L_x_76:
[----:B------:R-:W-:Y:S05]  /*33c0*/  BSYNC B1 ;  /* 0x0000000000017941 */ /* 0x000fea0003800000 */
.L_x_75:
        /* <DEDUP_REMOVED lines=10> */
.L_x_78:
[----:B------:R-:W-:Y:S05]  /*3470*/  BSYNC B1 ;  /* 0x0000000000017941 */ /* 0x000fea0003800000 */
.L_x_77:
        /* <DEDUP_REMOVED lines=9> */
.L_x_80:
[----:B------:R-:W-:Y:S05]  /*3510*/  BSYNC B1 ;  /* 0x0000000000017941 */ /* 0x000fea0003800000 */
.L_x_79:
        /* <DEDUP_REMOVED lines=9> */
.L_x_82:
[----:B------:R-:W-:Y:S05]  /*35b0*/  BSYNC B1 ;  /* 0x0000000000017941 */ /* 0x000fea0003800000 */
.L_x_81:
        /* <DEDUP_REMOVED lines=10> */
.L_x_84:
[----:B------:R-:W-:Y:S05]  /*3660*/  BSYNC B1 ;  /* 0x0000000000017941 */ /* 0x000fea0003800000 */
.L_x_83:
        /* <DEDUP_REMOVED lines=10> */
.L_x_86:
[----:B------:R-:W-:Y:S05]  /*3710*/  BSYNC B1 ;  /* 0x0000000000017941 */ /* 0x000fea0003800000 */
.L_x_85:
        /* <DEDUP_REMOVED lines=9> */
.L_x_88:
[----:B------:R-:W-:Y:S05]  /*37b0*/  BSYNC B1 ;  /* 0x0000000000017941 */ /* 0x000fea0003800000 */
.L_x_87:
        /* <DEDUP_REMOVED lines=9> */
.L_x_90:
[----:B------:R-:W-:Y:S05]  /*3850*/  BSYNC B1 ;  /* 0x0000000000017941 */ /* 0x000fea0003800000 */
.L_x_89:
        /* <DEDUP_REMOVED lines=10> */
.L_x_92:
[----:B------:R-:W-:Y:S05]  /*3900*/  BSYNC B1 ;  /* 0x0000000000017941 */ /* 0x000fea0003800000 */
.L_x_91:
        /* <DEDUP_REMOVED lines=10> */
.L_x_94:
[----:B------:R-:W-:Y:S05]  /*39b0*/  BSYNC B1 ;  /* 0x0000000000017941 */ /* 0x000fea0003800000 */
.L_x_93:
        /* <DEDUP_REMOVED lines=9> */
.L_x_96:
[----:B------:R-:W-:Y:S05]  /*3a50*/  BSYNC B1 ;  /* 0x0000000000017941 */ /* 0x000fea0003800000 */
.L_x_95:
        /* <DEDUP_REMOVED lines=9> */
.L_x_98:
[----:B------:R-:W-:Y:S05]  /*3af0*/  BSYNC B1 ;  /* 0x0000000000017941 */ /* 0x000fea0003800000 */
.L_x_97:
        /* <DEDUP_REMOVED lines=10> */
.L_x_100:
[----:B------:R-:W-:Y:S05]  /*3ba0*/  BSYNC B1 ;  /* 0x0000000000017941 */ /* 0x000fea0003800000 */
.L_x_99:
        /* <DEDUP_REMOVED lines=10> */
.L_x_102:
[----:B------:R-:W-:Y:S05]  /*3c50*/  BSYNC B1 ;  /* 0x0000000000017941 */ /* 0x000fea0003800000 */
.L_x_101:
        /* <DEDUP_REMOVED lines=9> */
.L_x_104:
[----:B------:R-:W-:Y:S05]  /*3cf0*/  BSYNC B1 ;  /* 0x0000000000017941 */ /* 0x000fea0003800000 */
.L_x_103:
        /* <DEDUP_REMOVED lines=9> */
.L_x_106:
[----:B------:R-:W-:Y:S05]  /*3d90*/  BSYNC B1 ;  /* 0x0000000000017941 */ /* 0x000fea0003800000 */
.L_x_105:
        /* <DEDUP_REMOVED lines=10> */
.L_x_108:
[----:B------:R-:W-:Y:S05]  /*3e40*/  BSYNC B1 ;  /* 0x0000000000017941 */ /* 0x000fea0003800000 */
.L_x_107:
        /* <DEDUP_REMOVED lines=10> */
.L_x_110:
[----:B------:R-:W-:Y:S05]  /*3ef0*/  BSYNC B1 ;  /* 0x0000000000017941 */ /* 0x000fea0003800000 */
.L_x_109:
        /* <DEDUP_REMOVED lines=9> */
.L_x_112:
[----:B------:R-:W-:Y:S05]  /*3f90*/  BSYNC B1 ;  /* 0x0000000000017941 */ /* 0x000fea0003800000 */
.L_x_111:
        /* <DEDUP_REMOVED lines=9> */
.L_x_114:
[----:B------:R-:W-:Y:S05]  /*4030*/  BSYNC B1 ;  /* 0x0000000000017941 */ /* 0x000fea0003800000 */
.L_x_113:
        /* <DEDUP_REMOVED lines=10> */
.L_x_116:
[----:B------:R-:W-:Y:S05]  /*40e0*/  BSYNC B1 ;  /* 0x0000000000017941 */ /* 0x000fea0003800000 */
.L_x_115:
        /* <DEDUP_REMOVED lines=10> */
.L_x_118:
[----:B------:R-:W-:Y:S05]  /*4190*/  BSYNC B1 ;  /* 0x0000000000017941 */ /* 0x000fea0003800000 */
.L_x_117:
        /* <DEDUP_REMOVED lines=9> */
.L_x_120:
[----:B------:R-:W-:Y:S05]  /*4230*/  BSYNC B1 ;  /* 0x0000000000017941 */ /* 0x000fea0003800000 */
.L_x_119:
        /* <DEDUP_REMOVED lines=9> */
.L_x_122:
[----:B------:R-:W-:Y:S05]  /*42d0*/  BSYNC B1 ;  /* 0x0000000000017941 */ /* 0x000fea0003800000 */
.L_x_121:
        /* <DEDUP_REMOVED lines=10> */
.L_x_124:
[----:B------:R-:W-:Y:S05]  /*4380*/  BSYNC B1 ;  /* 0x0000000000017941 */ /* 0x000fea0003800000 */
.L_x_123:
[----:B0----5:R-:W-:Y:S01]  /*4390*/  IMAD.U32 R2, R19, 0x10000, RZ ;  /* 0x0001000013027824 */ /* 0x021fe200078e00ff */
[----:B------:R-:W-:Y:S01]  /*43a0*/  ISETP.GT.AND P0, PT, R3, 0x59, PT ;  /* 0x000000590300780c */ /* 0x000fe20003f04270 */
[----:B------:R-:W-:Y:S01]  /*43b0*/  @P2 IMAD.MOV.U32 R3, RZ, RZ, R9 ;  /* 0x000000ffff032224 */ /* 0x000fe200078e0009 */
[----:B------:R-:W-:Y:S01]  /*43c0*/  BSSY B1, `(.L_x_125) ;  /* 0x0000009000017945 */ /* 0x000fe20003800000 */
[----:B------:R-:W-:Y:S01]  /*43d0*/  FMUL R13, R2, R75 ;  /* 0x0000004b020d7220 */ /* 0x000fe20000400000 */
[----:B------:R-:W-:Y:S01]  /*43e0*/  @P2 IMAD.MOV.U32 R2, RZ, RZ, R8 ;  /* 0x000000ffff022224 */ /* 0x000fe200078e0008 */
[----:B------:R-:W-:Y:S02]  /*43f0*/  ISETP.GT.AND P3, PT, R0, RZ, P0 ;  /* 0x000000ff0000720c */ /* 0x000fe40000764270 */
[----:B------:R-:W-:-:S05]  /*4400*/  FFMA R13, R68, R74, R13 ;  /* 0x0000004a440d7223 */ /* 0x000fca000000000d */
[----:B------:R-:W-:-:S05]  /*4410*/  F2FP.BF16.F32.PACK_AB R13, RZ, R13 ;  /* 0x0000000dff0d723e */ /* 0x000fca00000010ff */
[----:B------:R0:W-:Y:S01]  /*4420*/  @P2 STG.E.U16 desc[UR36][R2.64+0xb0], R13 ;  /* 0x0000b00d02002986 */ /* 0x0001e2000c101524 */
[----:B------:R-:W-:Y:S05]  /*4430*/  @!P3 BRA `(.L_x_126) ;  /* 0x000000000004b947 */ /* 0x000fea0003800000 */
[----:B------:R0:W5:Y:S02]  /*4440*/  LDG.E.LTC128B.U16 R19, desc[UR36][R4.64+0xb2] ;  /* 0x0000b22404137981 */ /* 0x000164000c1e1520 */
.L_x_126:
[----:B------:R-:W-:Y:S05]  /*4450*/  BSYNC B1 ;  /* 0x0000000000017941 */ /* 0x000fea0003800000 */
.L_x_125:
        /* <DEDUP_REMOVED lines=9> */
.L_x_128:
[----:B------:R-:W-:Y:S05]  /*44f0*/  BSYNC B1 ;  /* 0x0000000000017941 */ /* 0x000fea0003800000 */
.L_x_127:
[----:B0----5:R-:W-:Y:S01]  /*4500*/  IMAD.U32 R2, R19, 0x10000, RZ ;  /* 0x0001000013027824 */ /* 0x021fe200078e00ff */
[----:B------:R-:W-:Y:S01]  /*4510*/  ISETP.GT.AND P0, PT, R0, 0x8, P0 ;  /* 0x000000080000780c */ /* 0x000fe20000704270 */
[----:B------:R-:W-:Y:S02]  /*4520*/  BSSY B1, `(.L_x_129) ;  /* 0x000000a000017945 */ /* 0x000fe40003800000 */
[----:B------:R-:W-:Y:S01]  /*4530*/  FMUL R3, R2, R75 ;  /* 0x0000004b02037220 */ /* 0x000fe20000400000 */
[----:B------:R-:W-:-:S03]  /*4540*/  @P1 IMAD.MOV.U32 R2, RZ, RZ, R10 ;  /* 0x000000ffff021224 */ /* 0x000fc600078e000a */
[----:B------:R-:W-:-:S05]  /*4550*/  FFMA R3, R70, R74, R3 ;  /* 0x0000004a46037223 */ /* 0x000fca0000000003 */
[----:B------:R-:W-:-:S04]  /*4560*/  F2FP.BF16.F32.PACK_AB R3, RZ, R3 ;  /* 0x00000003ff03723e */ /* 0x000fc800000010ff */
[----:B----4-:R-:W-:Y:S01]  /*4570*/  PRMT R4, R3, 0x7610, R4 ;  /* 0x0000761003047816 */ /* 0x010fe20000000004 */
[----:B------:R-:W-:-:S05]  /*4580*/  @P1 IMAD.MOV.U32 R3, RZ, RZ, R11 ;  /* 0x000000ffff031224 */ /* 0x000fca00078e000b */
[----:B------:R0:W-:Y:S01]  /*4590*/  @P1 STG.E.U16 desc[UR36][R2.64+0xb0], R4 ;  /* 0x0000b00402001986 */ /* 0x0001e2000c101524 */
[----:B------:R-:W-:Y:S05]  /*45a0*/  @!P0 BRA `(.L_x_130) ;  /* 0x0000000000048947 */ /* 0x000fea0003800000 */
[----:B------:R4:W5:Y:S02]  /*45b0*/  LDG.E.LTC128B.U16 R19, desc[UR36][R6.64+0xb2] ;  /* 0x0000b22406137981 */ /* 0x000964000c1e1520 */
.L_x_130:
[----:B------:R-:W-:Y:S05]  /*45c0*/  BSYNC B1 ;  /* 0x0000000000017941 */ /* 0x000fea0003800000 */
.L_x_129:
[----:B------:R-:W-:Y:S05]  /*45d0*/  @!P0 BRA `(.L_x_131) ;  /* 0x0000000c00c88947 */ /* 0x000fea0003800000 */
[----:B-----5:R-:W-:-:S04]  /*45e0*/  IMAD.U32 R0, R19, 0x10000, RZ ;  /* 0x0001000013007824 */ /* 0x020fc800078e00ff */
[----:B------:R-:W-:-:S04]  /*45f0*/  FMUL R0, R0, R75 ;  /* 0x0000004b00007220 */ /* 0x000fc80000400000 */
[----:B------:R-:W-:-:S05]  /*4600*/  FFMA R0, R71, R74, R0 ;  /* 0x0000004a47007223 */ /* 0x000fca0000000000 */
[----:B------:R-:W-:-:S05]  /*4610*/  F2FP.BF16.F32.PACK_AB R0, RZ, R0 ;  /* 0x00000000ff00723e */ /* 0x000fca00000010ff */
[----:B------:R0:W-:Y:S01]  /*4620*/  STG.E.U16 desc[UR36][R10.64+0xb2], R0 ;  /* 0x0000b2000a007986 */ /* 0x0001e2000c101524 */
[----:B------:R-:W-:Y:S05]  /*4630*/  BRA `(.L_x_131) ;  /* 0x0000000c00b07947 */ /* 0x000fea0003800000 */
.L_x_38:
[----:B------:R-:W-:Y:S01]  /*4640*/  ISETP.GT.AND P0, PT, R3, 0x1, PT ;  /* 0x000000010300780c */ /* 0x000fe20003f04270 */
[----:B------:R-:W-:Y:S01]  /*4650*/  ULDC.64 UR4, c[0x0][0x5c0] ;  /* 0x0001700000047ab9 */ /* 0x000fe20000000a00 */
[-C--:B------:R-:W-:Y:S01]  /*4660*/  FMUL R24, R24, R74.reuse ;  /* 0x0000004a18187220 */ /* 0x080fe20000400000 */
[-C--:B------:R-:W-:Y:S01]  /*4670*/  FMUL R25, R25, R74.reuse ;  /* 0x0000004a19197220 */ /* 0x080fe20000400000 */
[----:B------:R-:W-:Y:S01]  /*4680*/  ISETP.GT.AND P3, PT, R0, RZ, P0 ;  /* 0x000000ff0000720c */ /* 0x000fe20000764270 */
[-C--:B------:R-:W-:Y:S01]  /*4690*/  FMUL R26, R26, R74.reuse ;  /* 0x0000004a1a1a7220 */ /* 0x080fe20000400000 */
[----:B------:R-:W-:Y:S01]  /*46a0*/  LEA R4, P4, R90, UR4, 0x1 ;  /* 0x000000045a047c11 */ /* 0x000fe2000f8808ff */
[----:B------:R-:W-:Y:S01]  /*46b0*/  FMUL R27, R27, R74 ;  /* 0x0000004a1b1b7220 */ /* 0x000fe20000400000 */
[----:B------:R-:W-:Y:S01]  /*46c0*/  F2FP.BF16.F32.PACK_AB R24, RZ, R24 ;  /* 0x00000018ff18723e */ /* 0x000fe200000010ff */
[-C--:B------:R-:W-:Y:S01]  /*46d0*/  FMUL R28, R28, R74.reuse ;  /* 0x0000004a1c1c7220 */ /* 0x080fe20000400000 */
[----:B------:R-:W-:Y:S01]  /*46e0*/  LEA.HI.X R5, R90, UR5, R9, 0x1, P4 ;  /* 0x000000055a057c11 */ /* 0x000fe2000a0f0c09 */
[-C--:B------:R-:W-:Y:S01]  /*46f0*/  FMUL R29, R29, R74.reuse ;  /* 0x0000004a1d1d7220 */ /* 0x080fe20000400000 */
[----:B------:R-:W-:Y:S01]  /*4700*/  F2FP.BF16.F32.PACK_AB R25, RZ, R25 ;  /* 0x00000019ff19723e */ /* 0x000fe200000010ff */
[-C--:B------:R-:W-:Y:S01]  /*4710*/  FMUL R30, R30, R74.reuse ;  /* 0x0000004a1e1e7220 */ /* 0x080fe20000400000 */
[----:B------:R-:W-:Y:S01]  /*4720*/  SHF.L.U64.HI R7, R6, 0x4, R7 ;  /* 0x0000000406077819 */ /* 0x000fe20000010207 */
[----:B------:R-:W-:Y:S01]  /*4730*/  @P1 STG.E.U16 desc[UR36][R4.64], R24 ;  /* 0x0000001804001986 */ /* 0x000fe2000c101524 */
[----:B------:R-:W-:Y:S01]  /*4740*/  ISETP.GT.AND P1, PT, R3, 0x8, PT ;  /* 0x000000080300780c */ /* 0x000fe20003f24270 */
[----:B------:R-:W-:Y:S01]  /*4750*/  FMUL R31, R31, R74 ;  /* 0x0000004a1f1f7220 */ /* 0x000fe20000400000 */
[----:B------:R-:W-:Y:S01]  /*4760*/  ISETP.GT.AND P4, PT, R0, 0x8, P0 ;  /* 0x000000080000780c */ /* 0x000fe20000784270 */
[----:B------:R-:W-:Y:S01]  /*4770*/  @P3 STG.E.U16 desc[UR36][R4.64+0x2], R25 ;  /* 0x0000021904003986 */ /* 0x000fe2000c101524 */
[----:B------:R-:W-:Y:S01]  /*4780*/  LEA R6, P3, R6, R4, 0x4 ;  /* 0x0000000406067211 */ /* 0x000fe200078620ff */
[-C--:B------:R-:W-:Y:S01]  /*4790*/  FMUL R32, R32, R74.reuse ;  /* 0x0000004a20207220 */ /* 0x080fe20000400000 */
[C---:B------:R-:W-:Y:S01]  /*47a0*/  ISETP.GT.AND P2, PT, R0.reuse, 0x8, P2 ;  /* 0x000000080000780c */ /* 0x040fe20001744270 */
[-C--:B------:R-:W-:Y:S01]  /*47b0*/  FMUL R33, R33, R74.reuse ;  /* 0x0000004a21217220 */ /* 0x080fe20000400000 */
[----:B------:R-:W-:Y:S01]  /*47c0*/  ISETP.GT.AND P0, PT, R3, 0x9, PT ;  /* 0x000000090300780c */ /* 0x000fe20003f04270 */
[----:B------:R-:W-:Y:S01]  /*47d0*/  IMAD.X R7, R7, 0x1, R5, P3 ;  /* 0x0000000107077824 */ /* 0x000fe200018e0605 */
[----:B------:R-:W-:Y:S01]  /*47e0*/  ISETP.GT.AND P5, PT, R0, RZ, P1 ;  /* 0x000000ff0000720c */ /* 0x000fe20000fa4270 */
[-C--:B------:R-:W-:Y:S01]  /*47f0*/  FMUL R34, R34, R74.reuse ;  /* 0x0000004a22227220 */ /* 0x080fe20000400000 */
[----:B------:R-:W-:Y:S01]  /*4800*/  ISETP.GT.AND P3, PT, R0, RZ, P0 ;  /* 0x000000ff0000720c */ /* 0x000fe20000764270 */
[----:B------:R-:W-:Y:S01]  /*4810*/  FMUL R35, R35, R74 ;  /* 0x0000004a23237220 */ /* 0x000fe20000400000 */
[----:B------:R-:W-:Y:S01]  /*4820*/  F2FP.BF16.F32.PACK_AB R26, RZ, R26 ;  /* 0x0000001aff1a723e */ /* 0x000fe200000010ff */
[-C--:B------:R-:W-:Y:S01]  /*4830*/  FMUL R36, R36, R74.reuse ;  /* 0x0000004a24247220 */ /* 0x080fe20000400000 */
[----:B------:R-:W-:Y:S01]  /*4840*/  F2FP.BF16.F32.PACK_AB R27, RZ, R27 ;  /* 0x0000001bff1b723e */ /* 0x000fe200000010ff */
[----:B------:R-:W-:Y:S01]  /*4850*/  FMUL R37, R37, R74 ;  /* 0x0000004a25257220 */ /* 0x000fe20000400000 */
[----:B------:R-:W-:Y:S01]  /*4860*/  F2FP.BF16.F32.PACK_AB R28, RZ, R28 ;  /* 0x0000001cff1c723e */ /* 0x000fe200000010ff */
[----:B------:R-:W-:Y:S01]  /*4870*/  @P2 STG.E.U16 desc[UR36][R6.64], R26 ;  /* 0x0000001a06002986 */ /* 0x000fe2000c101524 */
[----:B------:R-:W-:Y:S01]  /*4880*/  F2FP.BF16.F32.PACK_AB R29, RZ, R29 ;  /* 0x0000001dff1d723e */ /* 0x000fe200000010ff */
[-C--:B------:R-:W-:Y:S01]  /*4890*/  FMUL R38, R38, R74.reuse ;  /* 0x0000004a26267220 */ /* 0x080fe20000400000 */
[C---:B------:R-:W-:Y:S01]  /*48a0*/  ISETP.GT.AND P2, PT, R0.reuse, 0x8, P1 ;  /* 0x000000080000780c */ /* 0x040fe20000f44270 */
[----:B------:R-:W-:Y:S01]  /*48b0*/  @P4 STG.E.U16 desc[UR36][R6.64+0x2], R27 ;  /* 0x0000021b06004986 */ /* 0x000fe2000c101524 */
[----:B------:R-:W-:Y:S01]  /*48c0*/  ISETP.GT.AND P1, PT, R3, 0x10, PT ;  /* 0x000000100300780c */ /* 0x000fe20003f24270 */
[----:B------:R-:W-:Y:S01]  /*48d0*/  FMUL R39, R39, R74 ;  /* 0x0000004a27277220 */ /* 0x000fe20000400000 */
[----:B------:R-:W-:Y:S01]  /*48e0*/  F2FP.BF16.F32.PACK_AB R30, RZ, R30 ;  /* 0x0000001eff1e723e */ /* 0x000fe200000010ff */
[----:B------:R-:W-:Y:S01]  /*48f0*/  @P5 STG.E.U16 desc[UR36][R4.64+0x10], R28 ;  /* 0x0000101c04005986 */ /* 0x000fe2000c101524 */
[----:B------:R-:W-:Y:S01]  /*4900*/  ISETP.GT.AND P4, PT, R0, RZ, P1 ;  /* 0x000000ff0000720c */ /* 0x000fe20000f84270 */
[-C--:B------:R-:W-:Y:S01]  /*4910*/  FMUL R40, R40, R74.reuse ;  /* 0x0000004a28287220 */ /* 0x080fe20000400000 */
[----:B------:R-:W-:Y:S01]  /*4920*/  F2FP.BF16.F32.PACK_AB R31, RZ, R31 ;  /* 0x0000001fff1f723e */ /* 0x000fe200000010ff */
[----:B------:R-:W-:Y:S01]  /*4930*/  @P3 STG.E.U16 desc[UR36][R4.64+0x12], R29 ;  /* 0x0000121d04003986 */ /* 0x000fe2000c101524 */
[----:B------:R-:W-:Y:S01]  /*4940*/  ISETP.GT.AND P3, PT, R0, 0x8, P0 ;  /* 0x000000080000780c */ /* 0x000fe20000764270 */
[----:B------:R-:W-:Y:S01]  /*4950*/  FMUL R41, R41, R74 ;  /* 0x0000004a29297220 */ /* 0x000fe20000400000 */
[----:B------:R-:W-:Y:S01]  /*4960*/  ISETP.GT.AND P0, PT, R3, 0x11, PT ;  /* 0x000000110300780c */ /* 0x000fe20003f04270 */
[----:B------:R-:W-:Y:S01]  /*4970*/  @P2 STG.E.U16 desc[UR36][R6.64+0x10], R30 ;  /* 0x0000101e06002986 */ /* 0x000fe2000c101524 */
[----:B------:R-:W-:Y:S01]  /*4980*/  F2FP.BF16.F32.PACK_AB R32, RZ, R32 ;  /* 0x00000020ff20723e */ /* 0x000fe200000010ff */
[-C--:B------:R-:W-:Y:S01]  /*4990*/  FMUL R42, R42, R74.reuse ;  /* 0x0000004a2a2a7220 */ /* 0x080fe20000400000 */
[C---:B------:R-:W-:Y:S01]  /*49a0*/  ISETP.GT.AND P5, PT, R0.reuse, RZ, P0 ;  /* 0x000000ff0000720c */ /* 0x040fe200007a4270 */
[-C--:B------:R-:W-:Y:S01]  /*49b0*/  FMUL R43, R43, R74.reuse ;  /* 0x0000004a2b2b7220 */ /* 0x080fe20000400000 */
[----:B------:R-:W-:Y:S01]  /*49c0*/  ISETP.GT.AND P2, PT, R0, 0x8, P1 ;  /* 0x000000080000780c */ /* 0x000fe20000f44270 */
[-C--:B------:R-:W-:Y:S01]  /*49d0*/  FMUL R44, R44, R74.reuse ;  /* 0x0000004a2c2c7220 */ /* 0x080fe20000400000 */
[----:B------:R-:W-:Y:S01]  /*49e0*/  ISETP.GT.AND P1, PT, R3, 0x18, PT ;  /* 0x000000180300780c */ /* 0x000fe20003f24270 */
[-C--:B------:R-:W-:Y:S01]  /*49f0*/  FMUL R45, R45, R74.reuse ;  /* 0x0000004a2d2d7220 */ /* 0x080fe20000400000 */
[----:B------:R-:W-:Y:S01]  /*4a00*/  F2FP.BF16.F32.PACK_AB R33, RZ, R33 ;  /* 0x00000021ff21723e */ /* 0x000fe200000010ff */
[----:B------:R-:W-:Y:S01]  /*4a10*/  @P3 STG.E.U16 desc[UR36][R6.64+0x12], R31 ;  /* 0x0000121f06003986 */ /* 0x000fe2000c101524 */
[----:B------:R-:W-:Y:S01]  /*4a20*/  ISETP.GT.AND P3, PT, R0, 0x8, P0 ;  /* 0x000000080000780c */ /* 0x000fe20000764270 */
[-C--:B------:R-:W-:Y:S01]  /*4a30*/  FMUL R46, R46, R74.reuse ;  /* 0x0000004a2e2e7220 */ /* 0x080fe20000400000 */
[----:B------:R-:W-:Y:S01]  /*4a40*/  ISETP.GT.AND P0, PT, R3, 0x19, PT ;  /* 0x000000190300780c */ /* 0x000fe20003f04270 */
[----:B------:R-:W-:Y:S01]  /*4a50*/  @P4 STG.E.U16 desc[UR36][R4.64+0x20], R32 ;  /* 0x0000202004004986 */ /* 0x000fe2000c101524 */
[C---:B------:R-:W-:Y:S01]  /*4a60*/  ISETP.GT.AND P4, PT, R0.reuse, RZ, P1 ;  /* 0x000000ff0000720c */ /* 0x040fe20000f84270 */
[----:B------:R-:W-:Y:S01]  /*4a70*/  FMUL R47, R47, R74 ;  /* 0x0000004a2f2f7220 */ /* 0x000fe20000400000 */
[----:B------:R-:W-:Y:S01]  /*4a80*/  F2FP.BF16.F32.PACK_AB R34, RZ, R34 ;  /* 0x00000022ff22723e */ /* 0x000fe200000010ff */
[----:B------:R-:W-:Y:S01]  /*4a90*/  @P5 STG.E.U16 desc[UR36][R4.64+0x22], R33 ;  /* 0x0000222104005986 */ /* 0x000fe2000c101524 */
[----:B------:R-:W-:Y:S01]  /*4aa0*/  ISETP.GT.AND P5, PT, R0, RZ, P0 ;  /* 0x000000ff0000720c */ /* 0x000fe200007a4270 */
[----:B------:R-:W-:Y:S01]  /*4ab0*/  FMUL R48, R48, R74 ;  /* 0x0000004a30307220 */ /* 0x000fe20000400000 */
[----:B------:R-:W-:Y:S01]  /*4ac0*/  F2FP.BF16.F32.PACK_AB R35, RZ, R35 ;  /* 0x00000023ff23723e */ /* 0x000fe200000010ff */
[----:B------:R-:W-:Y:S01]  /*4ad0*/  @P2 STG.E.U16 desc[UR36][R6.64+0x20], R34 ;  /* 0x0000202206002986 */ /* 0x000fe2000c101524 */
[----:B------:R-:W-:Y:S01]  /*4ae0*/  F2FP.BF16.F32.PACK_AB R36, RZ, R36 ;  /* 0x00000024ff24723e */ /* 0x000fe200000010ff */
[-C--:B------:R-:W-:Y:S01]  /*4af0*/  FMUL R49, R49, R74.reuse ;  /* 0x0000004a31317220 */ /* 0x080fe20000400000 */
[----:B------:R-:W-:Y:S01]  /*4b00*/  ISETP.GT.AND P2, PT, R0, 0x8, P1 ;  /* 0x000000080000780c */ /* 0x000fe20000f44270 */
[----:B------:R-:W-:Y:S01]  /*4b10*/  @P3 STG.E.U16 desc[UR36][R6.64+0x22], R35 ;  /* 0x0000222306003986 */ /* 0x000fe2000c101524 */
[----:B------:R-:W-:Y:S01]  /*4b20*/  ISETP.GT.AND P1, PT, R3, 0x20, PT ;  /* 0x000000200300780c */ /* 0x000fe20003f24270 */
[-C--:B------:R-:W-:Y:S01]  /*4b30*/  FMUL R50, R50, R74.reuse ;  /* 0x0000004a32327220 */ /* 0x080fe20000400000 */
[----:B------:R-:W-:Y:S01]  /*4b40*/  F2FP.BF16.F32.PACK_AB R37, RZ, R37 ;  /* 0x00000025ff25723e */ /* 0x000fe200000010ff */
[----:B------:R-:W-:Y:S01]  /*4b50*/  @P4 STG.E.U16 desc[UR36][R4.64+0x30], R36 ;  /* 0x0000302404004986 */ /* 0x000fe2000c101524 */
[C---:B------:R-:W-:Y:S01]  /*4b60*/  ISETP.GT.AND P3, PT, R0.reuse, 0x8, P0 ;  /* 0x000000080000780c */ /* 0x040fe20000764270 */
[-C--:B------:R-:W-:Y:S01]  /*4b70*/  FMUL R51, R51, R74.reuse ;  /* 0x0000004a33337220 */ /* 0x080fe20000400000 */
[----:B------:R-:W-:Y:S01]  /*4b80*/  ISETP.GT.AND P0, PT, R3, 0x21, PT ;  /* 0x000000210300780c */ /* 0x000fe20003f04270 */
[----:B------:R-:W-:Y:S01]  /*4b90*/  @P5 STG.E.U16 desc[UR36][R4.64+0x32], R37 ;  /* 0x0000322504005986 */ /* 0x000fe2000c101524 */
[----:B------:R-:W-:Y:S01]  /*4ba0*/  ISETP.GT.AND P4, PT, R0, RZ, P1 ;  /* 0x000000ff0000720c */ /* 0x000fe20000f84270 */
[----:B------:R-:W-:Y:S01]  /*4bb0*/  FMUL R52, R52, R74 ;  /* 0x0000004a34347220 */ /* 0x000fe20000400000 */
[----:B------:R-:W-:Y:S01]  /*4bc0*/  F2FP.BF16.F32.PACK_AB R38, RZ, R38 ;  /* 0x00000026ff26723e */ /* 0x000fe200000010ff */
[-C--:B------:R-:W-:Y:S01]  /*4bd0*/  FMUL R53, R53, R74.reuse ;  /* 0x0000004a35357220 */ /* 0x080fe20000400000 */
        /* <DEDUP_REMOVED lines=59> */
[----:B------:R-:W-:Y:S01]  /*4f90*/  FMUL R71, R71, R74 ;  /* 0x0000004a47477220 */ /* 0x000fe20000400000 */
[----:B------:R-:W-:-:S02]  /*4fa0*/  ISETP.GT.AND P5, PT, R0, RZ, P0 ;  /* 0x000000ff0000720c */ /* 0x000fc400007a4270 */
[----:B------:R-:W-:Y:S01]  /*4fb0*/  F2FP.BF16.F32.PACK_AB R51, RZ, R51 ;  /* 0x00000033ff33723e */ /* 0x000fe200000010ff */
[----:B------:R-:W-:Y:S01]  /*4fc0*/  @P2 STG.E.U16 desc[UR36][R6.64+0x60], R50 ;  /* 0x0000603206002986 */ /* 0x000fe2000c101524 */
[----:B------:R-:W-:Y:S02]  /*4fd0*/  F2FP.BF16.F32.PACK_AB R52, RZ, R52 ;  /* 0x00000034ff34723e */ /* 0x000fe400000010ff */
[C---:B------:R-:W-:Y:S01]  /*4fe0*/  ISETP.GT.AND P2, PT, R0.reuse, 0x8, P1 ;  /* 0x000000080000780c */ /* 0x040fe20000f44270 */
[----:B------:R-:W-:Y:S01]  /*4ff0*/  @P3 STG.E.U16 desc[UR36][R6.64+0x62], R51 ;  /* 0x0000623306003986 */ /* 0x000fe2000c101524 */
[----:B------:R-:W-:Y:S02]  /*5000*/  ISETP.GT.AND P1, PT, R3, 0x40, PT ;  /* 0x000000400300780c */ /* 0x000fe40003f24270 */
[----:B------:R-:W-:Y:S01]  /*5010*/  F2FP.BF16.F32.PACK_AB R53, RZ, R53 ;  /* 0x00000035ff35723e */ /* 0x000fe200000010ff */
[----:B------:R-:W-:Y:S01]  /*5020*/  @P4 STG.E.U16 desc[UR36][R4.64+0x70], R52 ;  /* 0x0000703404004986 */ /* 0x000fe2000c101524 */
[----:B------:R-:W-:-:S02]  /*5030*/  ISETP.GT.AND P3, PT, R0, 0x8, P0 ;  /* 0x000000080000780c */ /* 0x000fc40000764270 */
[----:B------:R-:W-:Y:S01]  /*5040*/  ISETP.GT.AND P0, PT, R3, 0x41, PT ;  /* 0x000000410300780c */ /* 0x000fe20003f04270 */
[----:B------:R-:W-:Y:S01]  /*5050*/  @P5 STG.E.U16 desc[UR36][R4.64+0x72], R53 ;  /* 0x0000723504005986 */ /* 0x000fe2000c101524 */
[C---:B------:R-:W-:Y:S02]  /*5060*/  ISETP.GT.AND P4, PT, R0.reuse, RZ, P1 ;  /* 0x000000ff0000720c */ /* 0x040fe40000f84270 */
[----:B------:R-:W-:Y:S02]  /*5070*/  ISETP.GT.AND P5, PT, R0, RZ, P0 ;  /* 0x000000ff0000720c */ /* 0x000fe400007a4270 */
[----:B------:R-:W-:Y:S02]  /*5080*/  F2FP.BF16.F32.PACK_AB R54, RZ, R54 ;  /* 0x00000036ff36723e */ /* 0x000fe400000010ff */
[----:B------:R-:W-:Y:S02]  /*5090*/  F2FP.BF16.F32.PACK_AB R55, RZ, R55 ;  /* 0x00000037ff37723e */ /* 0x000fe400000010ff */
[----:B------:R-:W-:Y:S01]  /*50a0*/  F2FP.BF16.F32.PACK_AB R56, RZ, R56 ;  /* 0x00000038ff38723e */ /* 0x000fe200000010ff */
[----:B------:R-:W-:Y:S01]  /*50b0*/  @P2 STG.E.U16 desc[UR36][R6.64+0x70], R54 ;  /* 0x0000703606002986 */ /* 0x000fe2000c101524 */
[----:B------:R-:W-:-:S02]  /*50c0*/  F2FP.BF16.F32.PACK_AB R57, RZ, R57 ;  /* 0x00000039ff39723e */ /* 0x000fc400000010ff */
[C---:B------:R-:W-:Y:S01]  /*50d0*/  ISETP.GT.AND P1, PT, R0.reuse, 0x8, P1 ;  /* 0x000000080000780c */ /* 0x040fe20000f24270 */
[----:B------:R-:W-:Y:S01]  /*50e0*/  @P3 STG.E.U16 desc[UR36][R6.64+0x72], R55 ;  /* 0x0000723706003986 */ /* 0x000fe2000c101524 */
[C---:B------:R-:W-:Y:S02]  /*50f0*/  ISETP.GT.AND P2, PT, R0.reuse, 0x8, P0 ;  /* 0x000000080000780c */ /* 0x040fe40000744270 */
[C---:B------:R-:W-:Y:S01]  /*5100*/  ISETP.GT.AND P0, PT, R3.reuse, 0x49, PT ;  /* 0x000000490300780c */ /* 0x040fe20003f04270 */
[----:B------:R-:W-:Y:S01]  /*5110*/  @P4 STG.E.U16 desc[UR36][R4.64+0x80], R56 ;  /* 0x0000803804004986 */ /* 0x000fe2000c101524 */
[----:B------:R-:W-:Y:S02]  /*5120*/  ISETP.GT.AND P4, PT, R3, 0x48, PT ;  /* 0x000000480300780c */ /* 0x000fe40003f84270 */
[----:B------:R-:W-:Y:S01]  /*5130*/  F2FP.BF16.F32.PACK_AB R58, RZ, R58 ;  /* 0x0000003aff3a723e */ /* 0x000fe200000010ff */
[----:B------:R-:W-:Y:S01]  /*5140*/  @P5 STG.E.U16 desc[UR36][R4.64+0x82], R57 ;  /* 0x0000823904005986 */ /* 0x000fe2000c101524 */
[----:B------:R-:W-:-:S02]  /*5150*/  ISETP.GT.AND P5, PT, R0, RZ, P4 ;  /* 0x000000ff0000720c */ /* 0x000fc400027a4270 */
[C---:B------:R-:W-:Y:S01]  /*5160*/  ISETP.GT.AND P3, PT, R0.reuse, RZ, P0 ;  /* 0x000000ff0000720c */ /* 0x040fe20000764270 */
[----:B------:R-:W-:Y:S01]  /*5170*/  @P1 STG.E.U16 desc[UR36][R6.64+0x80], R58 ;  /* 0x0000803a06001986 */ /* 0x000fe2000c101524 */
[----:B------:R-:W-:Y:S02]  /*5180*/  F2FP.BF16.F32.PACK_AB R59, RZ, R59 ;  /* 0x0000003bff3b723e */ /* 0x000fe400000010ff */
[----:B------:R-:W-:Y:S02]  /*5190*/  F2FP.BF16.F32.PACK_AB R60, RZ, R60 ;  /* 0x0000003cff3c723e */ /* 0x000fe400000010ff */
[C---:B------:R-:W-:Y:S01]  /*51a0*/  ISETP.GT.AND P4, PT, R0.reuse, 0x8, P4 ;  /* 0x000000080000780c */ /* 0x040fe20002784270 */
[----:B------:R-:W-:Y:S01]  /*51b0*/  @P2 STG.E.U16 desc[UR36][R6.64+0x82], R59 ;  /* 0x0000823b06002986 */ /* 0x000fe2000c101524 */
[----:B------:R-:W-:Y:S02]  /*51c0*/  F2FP.BF16.F32.PACK_AB R61, RZ, R61 ;  /* 0x0000003dff3d723e */ /* 0x000fe400000010ff */
[----:B------:R-:W-:Y:S01]  /*51d0*/  ISETP.GT.AND P2, PT, R3, 0x51, PT ;  /* 0x000000510300780c */ /* 0x000fe20003f44270 */
[----:B------:R-:W-:Y:S01]  /*51e0*/  @P5 STG.E.U16 desc[UR36][R4.64+0x90], R60 ;  /* 0x0000903c04005986 */ /* 0x000fe2000c101524 */
[----:B------:R-:W-:-:S02]  /*51f0*/  ISETP.GT.AND P5, PT, R0, 0x8, P0 ;  /* 0x000000080000780c */ /* 0x000fc400007a4270 */
[C---:B------:R-:W-:Y:S01]  /*5200*/  ISETP.GT.AND P1, PT, R3.reuse, 0x58, PT ;  /* 0x000000580300780c */ /* 0x040fe20003f24270 */
[----:B------:R-:W-:Y:S01]  /*5210*/  @P3 STG.E.U16 desc[UR36][R4.64+0x92], R61 ;  /* 0x0000923d04003986 */ /* 0x000fe2000c101524 */
[C---:B------:R-:W-:Y:S02]  /*5220*/  ISETP.GT.AND P3, PT, R3.reuse, 0x50, PT ;  /* 0x000000500300780c */ /* 0x040fe40003f64270 */
[----:B------:R-:W-:Y:S01]  /*5230*/  ISETP.GT.AND P0, PT, R3, 0x59, PT ;  /* 0x000000590300780c */ /* 0x000fe20003f04270 */
[----:B------:R-:W-:Y:S01]  /*5240*/  @P4 IMAD.MOV.U32 R2, RZ, RZ, R6 ;  /* 0x000000ffff024224 */ /* 0x000fe200078e0006 */
[----:B------:R-:W-:Y:S01]  /*5250*/  F2FP.BF16.F32.PACK_AB R62, RZ, R62 ;  /* 0x0000003eff3e723e */ /* 0x000fe200000010ff */
[----:B------:R-:W-:Y:S01]  /*5260*/  @P4 IMAD.MOV.U32 R3, RZ, RZ, R7 ;  /* 0x000000ffff034224 */ /* 0x000fe200078e0007 */
[----:B------:R-:W-:Y:S02]  /*5270*/  F2FP.BF16.F32.PACK_AB R63, RZ, R63 ;  /* 0x0000003fff3f723e */ /* 0x000fe400000010ff */
[----:B------:R-:W-:-:S02]  /*5280*/  F2FP.BF16.F32.PACK_AB R64, RZ, R64 ;  /* 0x00000040ff40723e */ /* 0x000fc400000010ff */
[----:B------:R0:W-:Y:S01]  /*5290*/  @P4 STG.E.U16 desc[UR36][R2.64+0x90], R62 ;  /* 0x0000903e02004986 */ /* 0x0001e2000c101524 */
[C---:B------:R-:W-:Y:S02]  /*52a0*/  ISETP.GT.AND P4, PT, R0.reuse, RZ, P2 ;  /* 0x000000ff0000720c */ /* 0x040fe40001784270 */
[----:B------:R-:W-:Y:S02]  /*52b0*/  F2FP.BF16.F32.PACK_AB R65, RZ, R65 ;  /* 0x00000041ff41723e */ /* 0x000fe400000010ff */
[----:B------:R-:W-:Y:S02]  /*52c0*/  ISETP.GT.AND P2, PT, R0, 0x8, P2 ;  /* 0x000000080000780c */ /* 0x000fe40001744270 */
[----:B------:R-:W-:Y:S02]  /*52d0*/  F2FP.BF16.F32.PACK_AB R66, RZ, R66 ;  /* 0x00000042ff42723e */ /* 0x000fe400000010ff */
[----:B------:R-:W-:Y:S02]  /*52e0*/  F2FP.BF16.F32.PACK_AB R67, RZ, R67 ;  /* 0x00000043ff43723e */ /* 0x000fe400000010ff */
[----:B------:R-:W-:Y:S01]  /*52f0*/  F2FP.BF16.F32.PACK_AB R68, RZ, R68 ;  /* 0x00000044ff44723e */ /* 0x000fe200000010ff */
[----:B0-----:R-:W-:Y:S01]  /*5300*/  @P5 IMAD.MOV.U32 R2, RZ, RZ, R6 ;  /* 0x000000ffff025224 */ /* 0x001fe200078e0006 */
[----:B------:R-:W-:Y:S01]  /*5310*/  F2FP.BF16.F32.PACK_AB R69, RZ, R69 ;  /* 0x00000045ff45723e */ /* 0x000fe200000010ff */
[----:B------:R-:W-:Y:S01]  /*5320*/  @P5 IMAD.MOV.U32 R3, RZ, RZ, R7 ;  /* 0x000000ffff035224 */ /* 0x000fe200078e0007 */
[----:B------:R-:W-:-:S02]  /*5330*/  F2FP.BF16.F32.PACK_AB R70, RZ, R70 ;  /* 0x00000046ff46723e */ /* 0x000fc400000010ff */
[----:B------:R-:W-:Y:S02]  /*5340*/  F2FP.BF16.F32.PACK_AB R71, RZ, R71 ;  /* 0x00000047ff47723e */ /* 0x000fe400000010ff */
[----:B------:R0:W-:Y:S01]  /*5350*/  @P5 STG.E.U16 desc[UR36][R2.64+0x92], R63 ;  /* 0x0000923f02005986 */ /* 0x0001e2000c101524 */
[C---:B------:R-:W-:Y:S02]  /*5360*/  ISETP.GT.AND P5, PT, R0.reuse, RZ, P3 ;  /* 0x000000ff0000720c */ /* 0x040fe40001fa4270 */
[----:B------:R-:W-:-:S11]  /*5370*/  ISETP.GT.AND P3, PT, R0, 0x8, P3 ;  /* 0x000000080000780c */ /* 0x000fd60001f64270 */
[----:B0-----:R-:W-:Y:S02]  /*5380*/  @P5 IMAD.MOV.U32 R2, RZ, RZ, R4 ;  /* 0x000000ffff025224 */ /* 0x001fe400078e0004 */
[----:B------:R-:W-:-:S05]  /*5390*/  @P5 IMAD.MOV.U32 R3, RZ, RZ, R5 ;  /* 0x000000ffff035224 */ /* 0x000fca00078e0005 */
[----:B------:R0:W-:Y:S01]  /*53a0*/  @P5 STG.E.U16 desc[UR36][R2.64+0xa0], R64 ;  /* 0x0000a04002005986 */ /* 0x0001e2000c101524 */
[C---:B------:R-:W-:Y:S02]  /*53b0*/  ISETP.GT.AND P5, PT, R0.reuse, RZ, P0 ;  /* 0x000000ff0000720c */ /* 0x040fe400007a4270 */
[----:B------:R-:W-:Y:S01]  /*53c0*/  ISETP.GT.AND P0, PT, R0, 0x8, P0 ;  /* 0x000000080000780c */ /* 0x000fe20000704270 */
[----:B0-----:R-:W-:Y:S02]  /*53d0*/  @P4 IMAD.MOV.U32 R2, RZ, RZ, R4 ;  /* 0x000000ffff024224 */ /* 0x001fe400078e0004 */
[----:B------:R-:W-:-:S05]  /*53e0*/  @P4 IMAD.MOV.U32 R3, RZ, RZ, R5 ;  /* 0x000000ffff034224 */ /* 0x000fca00078e0005 */
[----:B------:R0:W-:Y:S01]  /*53f0*/  @P4 STG.E.U16 desc[UR36][R2.64+0xa2], R65 ;  /* 0x0000a24102004986 */ /* 0x0001e2000c101524 */
[C---:B------:R-:W-:Y:S02]  /*5400*/  ISETP.GT.AND P4, PT, R0.reuse, RZ, P1 ;  /* 0x000000ff0000720c */ /* 0x040fe40000f84270 */
[----:B------:R-:W-:Y:S01]  /*5410*/  ISETP.GT.AND P1, PT, R0, 0x8, P1 ;  /* 0x000000080000780c */ /* 0x000fe20000f24270 */
[----:B0-----:R-:W-:Y:S02]  /*5420*/  @P3 IMAD.MOV.U32 R2, RZ, RZ, R6 ;  /* 0x000000ffff023224 */ /* 0x001fe400078e0006 */
[----:B------:R-:W-:-:S05]  /*5430*/  @P3 IMAD.MOV.U32 R3, RZ, RZ, R7 ;  /* 0x000000ffff033224 */ /* 0x000fca00078e0007 */
[----:B------:R0:W-:Y:S02]  /*5440*/  @P3 STG.E.U16 desc[UR36][R2.64+0xa0], R66 ;  /* 0x0000a04202003986 */ /* 0x0001e4000c101524 */
[----:B0-----:R-:W-:Y:S02]  /*5450*/  @P2 IMAD.MOV.U32 R2, RZ, RZ, R6 ;  /* 0x000000ffff022224 */ /* 0x001fe400078e0006 */
[----:B------:R-:W-:-:S05]  /*5460*/  @P2 IMAD.MOV.U32 R3, RZ, RZ, R7 ;  /* 0x000000ffff032224 */ /* 0x000fca00078e0007 */
[----:B------:R0:W-:Y:S02]  /*5470*/  @P2 STG.E.U16 desc[UR36][R2.64+0xa2], R67 ;  /* 0x0000a24302002986 */ /* 0x0001e4000c101524 */
[----:B0-----:R-:W-:Y:S02]  /*5480*/  @P4 IMAD.MOV.U32 R2, RZ, RZ, R4 ;  /* 0x000000ffff024224 */ /* 0x001fe400078e0004 */
[----:B------:R-:W-:-:S05]  /*5490*/  @P4 IMAD.MOV.U32 R3, RZ, RZ, R5 ;  /* 0x000000ffff034224 */ /* 0x000fca00078e0005 */
[----:B------:R0:W-:Y:S04]  /*54a0*/  @P4 STG.E.U16 desc[UR36][R2.64+0xb0], R68 ;  /* 0x0000b04402004986 */ /* 0x0001e8000c101524 */
[----:B------:R1:W-:Y:S01]  /*54b0*/  @P5 STG.E.U16 desc[UR36][R4.64+0xb2], R69 ;  /* 0x0000b24504005986 */ /* 0x0003e2000c101524 */
[----:B0-----:R-:W-:Y:S02]  /*54c0*/  @P1 IMAD.MOV.U32 R2, RZ, RZ, R6 ;  /* 0x000000ffff021224 */ /* 0x001fe400078e0006 */
[----:B------:R-:W-:-:S05]  /*54d0*/  @P1 IMAD.MOV.U32 R3, RZ, RZ, R7 ;  /* 0x000000ffff031224 */ /* 0x000fca00078e0007 */
[----:B------:R1:W-:Y:S04]  /*54e0*/  @P1 STG.E.U16 desc[UR36][R2.64+0xb0], R70 ;  /* 0x0000b04602001986 */ /* 0x0003e8000c101524 */
[----:B------:R1:W-:Y:S02]  /*54f0*/  @P0 STG.E.U16 desc[UR36][R6.64+0xb2], R71 ;  /* 0x0000b24706000986 */ /* 0x0003e4000c101524 */
.L_x_131:
[----:B------:R-:W-:Y:S05]  /*5500*/  BSYNC B0 ;  /* 0x0000000000007941 */ /* 0x000fea0003800000 */
.L_x_37:
[----:B01----:R-:W2:Y:S01]  /*5510*/  LDL.64 R2, [R1] ;  /* 0x0000000001027983 */ /* 0x003ea20000100a00 */
[----:B------:R-:W-:Y:S01]  /*5520*/  ULDC.64 UR4, c[0x0][0x650] ;  /* 0x0001940000047ab9 */ /* 0x000fe20000000a00 */
[----:B------:R0:W-:Y:S01]  /*5530*/  SYNCS.ARRIVE.TRANS64.A1T0 RZ, [R82+UR47], RZ ;  /* 0x000000ff52ff79a7 */ /* 0x0001e2000810002f */
[----:B------:R-:W-:Y:S01]  /*5540*/  PRMT R0, RZ, 0x7610, R0 ;  /* 0x00007610ff007816 */ /* 0x000fe20000000000 */
[----:B-----5:R-:W-:Y:S02]  /*5550*/  IMAD.MOV.U32 R19, RZ, RZ, -0x1 ;  /* 0xffffffffff137424 */ /* 0x020fe400078e00ff */
[----:B------:R-:W-:Y:S01]  /*5560*/  IMAD.MOV.U32 R22, RZ, RZ, -0x1 ;  /* 0xffffffffff167424 */ /* 0x000fe200078e00ff */
[----:B--2---:R-:W-:-:S04]  /*5570*/  LEA R18, P0, R2, R18, 0x1 ;  /* 0x0000001202127211 */ /* 0x004fc800078008ff */
[----:B------:R-:W-:Y:S01]  /*5580*/  LEA.HI.X R17, R2, R17, R23, 0x1, P0 ;  /* 0x0000001102117211 */ /* 0x000fe200000f0c17 */
[----:B------:R-:W-:Y:S01]  /*5590*/  IMAD.MOV.U32 R2, RZ, RZ, -0x1 ;  /* 0xffffffffff027424 */ /* 0x000fe200078e00ff */
[----:B------:R-:W-:-:S04]  /*55a0*/  ISETP.GE.U32.AND P0, PT, R18, UR4, PT ;  /* 0x0000000412007c0c */ /* 0x000fc8000bf06070 */
[----:B------:R-:W-:-:S13]  /*55b0*/  ISETP.GE.U32.AND.EX P0, PT, R17, UR5, PT, P0 ;  /* 0x0000000511007c0c */ /* 0x000fda000bf06100 */
[----:B0-----:R-:W-:Y:S05]  /*55c0*/  @P0 BRA `(.L_x_132) ;  /* 0x0000000400700947 */ /* 0x001fea0003800000 */
[----:B------:R-:W0:Y:S01]  /*55d0*/  S2R R10, SR_CTAID.X ;  /* 0x00000000000a7919 */ /* 0x000e220000002500 */
[----:B------:R-:W1:Y:S01]  /*55e0*/  LDC.64 R8, c[0x0][0x628] ;  /* 0x00018a00ff087b82 */ /* 0x000e620000000a00 */
[----:B------:R-:W-:Y:S01]  /*55f0*/  ULDC UR4, c[0x0][0x150] ;  /* 0x0000540000047ab9 */ /* 0x000fe20000000800 */
[----:B---34-:R-:W-:Y:S01]  /*5600*/  IMAD.MOV.U32 R6, RZ, RZ, R18 ;  /* 0x000000ffff067224 */ /* 0x018fe200078e0012 */
[----:B------:R-:W2:Y:S01]  /*5610*/  S2R R20, SR_CTAID.Y ;  /* 0x0000000000147919 */ /* 0x000ea20000002600 */
[----:B------:R-:W-:-:S04]  /*5620*/  IMAD.MOV.U32 R7, RZ, RZ, R17 ;  /* 0x000000ffff077224 */ /* 0x000fc800078e0011 */
[----:B------:R-:W3:Y:S08]  /*5630*/  LDC R15, c[0x0][0x144] ;  /* 0x00005100ff0f7b82 */ /* 0x000ef00000000800 */
[----:B------:R-:W4:Y:S08]  /*5640*/  LDC R0, c[0x0][0x630] ;  /* 0x00018c00ff007b82 */ /* 0x000f300000000800 */
[----:B------:R-:W2:Y:S01]  /*5650*/  LDC.64 R12, c[0x0][0x620] ;  /* 0x00018800ff0c7b82 */ /* 0x000ea20000000a00 */
[----:B-1----:R-:W-:-:S04]  /*5660*/  ISETP.NE.U32.AND P0, PT, R8, RZ, PT ;  /* 0x000000ff0800720c */ /* 0x002fc80003f05070 */
[----:B------:R-:W-:Y:S02]  /*5670*/  ISETP.NE.AND.EX P0, PT, R9, RZ, PT, P0 ;  /* 0x000000ff0900720c */ /* 0x000fe40003f05300 */
[----:B0-----:R-:W-:-:S05]  /*5680*/  I2FP.F32.U32 R2, R10 ;  /* 0x0000000a00027245 */ /* 0x001fca0000201000 */
[----:B------:R-:W-:-:S04]  /*5690*/  FMUL R2, R2, UR4 ;  /* 0x0000000402027c20 */ /* 0x000fc80008400000 */
[----:B------:R0:W1:Y:S02]  /*56a0*/  F2I.U32.TRUNC.NTZ R14, R2 ;  /* 0x00000002000e7305 */ /* 0x000064000020f000 */
[----:B---34-:R-:W-:Y:S05]  /*56b0*/  @!P0 BRA `(.L_x_133) ;  /* 0x0000000000288947 */ /* 0x018fea0003800000 */
[----:B------:R-:W3:Y:S02]  /*56c0*/  LDC R3, c[0x0][0x634] ;  /* 0x00018d00ff037b82 */ /* 0x000ee40000000800 */
[----:B---3--:R-:W-:-:S05]  /*56d0*/  IADD3 R7, P0, R18, R3, RZ ;  /* 0x0000000312077210 */ /* 0x008fca0007f1e0ff */
[----:B------:R-:W-:-:S04]  /*56e0*/  IMAD.X R11, RZ, RZ, R17, P0 ;  /* 0x000000ffff0b7224 */ /* 0x000fc800000e0611 */
[----:B0-----:R-:W-:-:S04]  /*56f0*/  IMAD.WIDE.U32 R2, R11, R8, RZ ;  /* 0x000000080b027225 */ /* 0x001fc800078e00ff */
[----:B------:R-:W-:-:S04]  /*5700*/  IMAD.WIDE.U32 R4, P0, R7, R9, R2 ;  /* 0x0000000907047225 */ /* 0x000fc80007800002 */
[----:B------:R-:W-:-:S04]  /*5710*/  IMAD.WIDE.U32 R2, R7, R8, RZ ;  /* 0x0000000807027225 */ /* 0x000fc800078e00ff */
[----:B------:R-:W-:Y:S01]  /*5720*/  IMAD.X R7, RZ, RZ, RZ, P0 ;  /* 0x000000ffff077224 */ /* 0x000fe200000e06ff */
[----:B------:R-:W-:Y:S01]  /*5730*/  IADD3 RZ, P0, R3, R4, RZ ;  /* 0x0000000403ff7210 */ /* 0x000fe20007f1e0ff */
[----:B------:R-:W-:-:S04]  /*5740*/  IMAD.MOV.U32 R6, RZ, RZ, R5 ;  /* 0x000000ffff067224 */ /* 0x000fc800078e0005 */
[----:B------:R-:W-:-:S08]  /*5750*/  IMAD.WIDE.U32.X R6, R11, R9, R6, P0 ;  /* 0x000000090b067225 */ /* 0x000fd000000e0406 */
.L_x_133:
[----:B------:R-:W3:Y:S01]  /*5760*/  LDC.64 R26, c[0x0][0x640] ;  /* 0x00019000ff1a7b82 */ /* 0x000ee20000000a00 */
[-C--:B------:R-:W-:Y:S01]  /*5770*/  SHF.R.U64 R11, R6, R0.reuse, R7 ;  /* 0x00000000060b7219 */ /* 0x080fe20000001207 */
[----:B------:R-:W-:Y:S01]  /*5780*/  IMAD.MOV.U32 R19, RZ, RZ, R17 ;  /* 0x000000ffff137224 */ /* 0x000fe200078e0011 */
[----:B------:R-:W-:Y:S01]  /*5790*/  SHF.R.U32.HI R0, RZ, R0, R7 ;  /* 0x00000000ff007219 */ /* 0x000fe20000011607 */
[----:B-1----:R-:W-:Y:S01]  /*57a0*/  IMAD.MOV R14, RZ, RZ, -R14 ;  /* 0x000000ffff0e7224 */ /* 0x002fe200078e0a0e */
[----:B------:R-:W-:Y:S01]  /*57b0*/  IADD3 R5, P0, RZ, -R11, RZ ;  /* 0x8000000bff057210 */ /* 0x000fe20007f1e0ff */
[----:B------:R-:W-:Y:S01]  /*57c0*/  ULDC UR4, c[0x0][0x154] ;  /* 0x0000550000047ab9 */ /* 0x000fe20000000800 */
[----:B------:R-:W-:Y:S01]  /*57d0*/  IMAD.MOV.U32 R7, RZ, RZ, 0x1 ;  /* 0x00000001ff077424 */ /* 0x000fe200078e00ff */
[----:B------:R-:W1:Y:S01]  /*57e0*/  LDC R4, c[0x0][0x618] ;  /* 0x00018600ff047b82 */ /* 0x000e620000000800 */
[----:B------:R-:W-:Y:S02]  /*57f0*/  IMAD R22, R15, R14, R10 ;  /* 0x0000000e0f167224 */ /* 0x000fe400078e020a */
[----:B------:R-:W-:-:S04]  /*5800*/  IMAD.X R3, RZ, RZ, ~R0, P0 ;  /* 0x000000ffff037224 */ /* 0x000fc800000e0e00 */
[-C--:B--2---:R-:W-:Y:S01]  /*5810*/  IMAD R0, R3, R12.reuse, RZ ;  /* 0x0000000c03007224 */ /* 0x084fe200078e02ff */
[----:B------:R-:W2:Y:S01]  /*5820*/  LDC R6, c[0x0][0x608] ;  /* 0x00018200ff067b82 */ /* 0x000ea20000000800 */
[----:B0-----:R-:W-:-:S04]  /*5830*/  IMAD.WIDE.U32 R2, R5, R12, R18 ;  /* 0x0000000c05027225 */ /* 0x001fc800078e0012 */
[----:B------:R-:W-:Y:S01]  /*5840*/  IMAD R5, R5, R13, R0 ;  /* 0x0000000d05057224 */ /* 0x000fe200078e0200 */
[----:B------:R-:W-:Y:S02]  /*5850*/  I2FP.F32.U32 R0, R20 ;  /* 0x0000001400007245 */ /* 0x000fe40000201000 */
[----:B------:R-:W0:Y:S01]  /*5860*/  LDC R24, c[0x0][0x658] ;  /* 0x00019600ff187b82 */ /* 0x000e220000000800 */
[----:B------:R-:W-:Y:S01]  /*5870*/  IMAD.IADD R3, R3, 0x1, R5 ;  /* 0x0000000103037824 */ /* 0x000fe200078e0205 */
[----:B---3--:R-:W-:Y:S01]  /*5880*/  ISETP.NE.U32.AND P0, PT, R26, RZ, PT ;  /* 0x000000ff1a00720c */ /* 0x008fe20003f05070 */
[----:B------:R-:W-:Y:S01]  /*5890*/  FMUL R0, R0, UR4 ;  /* 0x0000000400007c20 */ /* 0x000fe20008400000 */
[----:B------:R-:W-:Y:S02]  /*58a0*/  IMAD.MOV.U32 R5, RZ, RZ, -0x1 ;  /* 0xffffffffff057424 */ /* 0x000fe400078e00ff */
[----:B------:R-:W-:Y:S01]  /*58b0*/  ISETP.NE.AND.EX P0, PT, R27, RZ, PT, P0 ;  /* 0x000000ff1b00720c */ /* 0x000fe20003f05300 */
[----:B------:R3:W4:Y:S01]  /*58c0*/  F2I.U32.TRUNC.NTZ R12, R0 ;  /* 0x00000000000c7305 */ /* 0x000722000020f000 */
[----:B------:R-:W3:Y:S01]  /*58d0*/  LDC R15, c[0x0][0x148] ;  /* 0x00005200ff0f7b82 */ /* 0x000ee20000000800 */
[----:B-1----:R-:W-:-:S02]  /*58e0*/  SHF.R.U64 R10, R2, R4, R3 ;  /* 0x00000004020a7219 */ /* 0x002fc40000001203 */
[----:B------:R-:W-:-:S05]  /*58f0*/  SHF.R.U32.HI R3, RZ, R4, R3 ;  /* 0x00000004ff037219 */ /* 0x000fca0000011603 */
[----:B------:R-:W1:Y:S01]  /*5900*/  LDC R14, c[0x0][0x600] ;  /* 0x00018000ff0e7b82 */ /* 0x000e620000000800 */
[-CC-:B--2---:R-:W-:Y:S02]  /*5910*/  SHF.R.U64 R8, R10, R6.reuse, R3.reuse ;  /* 0x000000060a087219 */ /* 0x184fe40000001203 */
[----:B------:R-:W-:-:S05]  /*5920*/  SHF.R.U32.HI R3, RZ, R6, R3 ;  /* 0x00000006ff037219 */ /* 0x000fca0000011603 */
[----:B------:R-:W2:Y:S01]  /*5930*/  LDC R21, c[0x0][0x648] ;  /* 0x00019200ff157b82 */ /* 0x000ea20000000800 */
[-CC-:B0-----:R-:W-:Y:S02]  /*5940*/  SHF.R.U64 R13, R8, R24.reuse, R3.reuse ;  /* 0x00000018080d7219 */ /* 0x181fe40000001203 */
[-C--:B------:R-:W-:Y:S02]  /*5950*/  SHF.L.U32 R5, R5, R24.reuse, RZ ;  /* 0x0000001805057219 */ /* 0x080fe400000006ff */
[-C--:B------:R-:W-:Y:S01]  /*5960*/  SHF.R.U32.HI R3, RZ, R24.reuse, R3 ;  /* 0x00000018ff037219 */ /* 0x080fe20000011603 */
[----:B------:R-:W-:Y:S01]  /*5970*/  IMAD.MOV.U32 R2, RZ, RZ, R13 ;  /* 0x000000ffff027224 */ /* 0x000fe200078e000d */
[----:B------:R-:W-:Y:S01]  /*5980*/  SHF.L.U32 R24, R7, R24, RZ ;  /* 0x0000001807187219 */ /* 0x000fe200000006ff */
[----:B------:R-:W0:Y:S01]  /*5990*/  LDC R25, c[0x0][0x638] ;  /* 0x00018e00ff197b82 */ /* 0x000e220000000800 */
[----:B------:R-:W-:-:S07]  /*59a0*/  LOP3.LUT R19, RZ, R5, RZ, 0x33, !PT ;  /* 0x00000005ff137212 */ /* 0x000fce00078e33ff */
[----:B------:R-:W0:Y:S01]  /*59b0*/  LDC R28, c[0x0][0x610] ;  /* 0x00018400ff1c7b82 */ /* 0x000e220000000800 */
[----:B----4-:R-:W-:Y:S05]  /*59c0*/  @!P0 BRA `(.L_x_134) ;  /* 0x0000000000288947 */ /* 0x010fea0003800000 */
[----:B---3--:R-:W3:Y:S02]  /*59d0*/  LDC R0, c[0x0][0x64c] ;  /* 0x00019300ff007b82 */ /* 0x008ee40000000800 */
[----:B---3--:R-:W-:-:S05]  /*59e0*/  IADD3 R7, P0, R13, R0, RZ ;  /* 0x000000000d077210 */ /* 0x008fca0007f1e0ff */
        /* <DEDUP_REMOVED lines=8> */
.L_x_134:
[----:B------:R-:W4:Y:S01]  /*5a70*/  LDC R4, c[0x0][0x65c] ;  /* 0x00019700ff047b82 */ /* 0x000f220000000800 */
[----:B--23--:R-:W-:Y:S01]  /*5a80*/  SHF.R.U64 R0, R2, R21, R3 ;  /* 0x0000001502007219 */ /* 0x00cfe20000001203 */
[----:B-1----:R-:W-:Y:S01]  /*5a90*/  VIADD R3, R14, 0xffffffff ;  /* 0xffffffff0e037836 */ /* 0x002fe20000000000 */
[----:B------:R-:W-:Y:S01]  /*5aa0*/  LOP3.LUT R19, R8, R19, RZ, 0xc0, !PT ;  /* 0x0000001308137212 */ /* 0x000fe200078ec0ff */
[----:B------:R-:W-:Y:S02]  /*5ab0*/  IMAD.MOV R12, RZ, RZ, -R12 ;  /* 0x000000ffff0c7224 */ /* 0x000fe400078e0a0c */
[----:B------:R-:W-:Y:S01]  /*5ac0*/  IMAD.MOV R2, RZ, RZ, -R0 ;  /* 0x000000ffff027224 */ /* 0x000fe200078e0a00 */
[----:B------:R-:W-:Y:S01]  /*5ad0*/  LOP3.LUT R3, R10, R3, RZ, 0xc0, !PT ;  /* 0x000000030a037212 */ /* 0x000fe200078ec0ff */
[----:B------:R-:W-:Y:S02]  /*5ae0*/  IMAD R19, R24, R0, R19 ;  /* 0x0000000018137224 */ /* 0x000fe400078e0213 */
[----:B0-----:R-:W-:-:S04]  /*5af0*/  IMAD R0, R2, R25, R13 ;  /* 0x0000001902007224 */ /* 0x001fc800078e020d */
[----:B------:R-:W-:Y:S01]  /*5b00*/  IMAD R2, R0, R14, R3 ;  /* 0x0000000e00027224 */ /* 0x000fe200078e0203 */
[----:B----4-:R-:W-:Y:S01]  /*5b10*/  ISETP.NE.AND P0, PT, R4, 0x1, PT ;  /* 0x000000010400780c */ /* 0x010fe20003f05270 */
[----:B------:R-:W-:-:S05]  /*5b20*/  IMAD.MOV.U32 R4, RZ, RZ, 0x1 ;  /* 0x00000001ff047424 */ /* 0x000fca00078e00ff */
[----:B------:R-:W-:-:S07]  /*5b30*/  PRMT R0, R4, 0x7610, R0 ;  /* 0x0000761004007816 */ /* 0x000fce0000000000 */
[----:B------:R-:W-:-:S04]  /*5b40*/  @P0 IMAD R22, R15, R12, R20 ;  /* 0x0000000c0f160224 */ /* 0x000fc800078e0214 */
[----:B------:R-:W-:-:S05]  /*5b50*/  IMAD R19, R19, R28, R22 ;  /* 0x0000001c13137224 */ /* 0x000fca00078e0216 */
[----:B------:R-:W-:Y:S02]  /*5b60*/  SEL R22, R2, R19, !P0 ;  /* 0x0000001302167207 */ /* 0x000fe40004000000 */
[----:B------:R-:W-:Y:S01]  /*5b70*/  SEL R19, R19, R2, !P0 ;  /* 0x0000000213137207 */ /* 0x000fe20004000000 */
[----:B------:R-:W-:-:S07]  /*5b80*/  IMAD.MOV.U32 R2, RZ, RZ, R11 ;  /* 0x000000ffff027224 */ /* 0x000fce00078e000b */
.L_x_132:
[----:B------:R-:W-:Y:S02]  /*5b90*/  LOP3.LUT P0, RZ, R0, 0xff, RZ, 0xc0, !PT ;  /* 0x000000ff00ff7812 */ /* 0x000fe4000780c0ff */
[----:B------:R-:W-:-:S11]  /*5ba0*/  LOP3.LUT R87, R87, 0x1, RZ, 0x3c, !PT ;  /* 0x0000000157577812 */ /* 0x000fd600078e3cff */
[----:B------:R-:W-:Y:S05]  /*5bb0*/  @P0 BRA `(.L_x_135) ;  /* 0xffffffbc00700947 */ /* 0x000fea000383ffff */
[----:B------:R-:W-:Y:S05]  /*5bc0*/  EXIT ;  /* 0x000000000000794d */ /* 0x000fea0003800000 */
.L_x_18:
[----:B------:R-:W-:-:S08]  /*5bd0*/  ISETP.NE.AND P0, PT, R5, RZ, PT ;  /* 0x000000ff0500720c */ /* 0x000fd00003f05270 */
[----:B0-----:R-:W0:-:S00]  /*5be0*/  USETMAXREG.DEALLOC.CTAPOOL 0x28 ;  /* 0x00000028000079c8 */ /* 0x001e0000080e0500 */
[----:B------:R-:W-:Y:S05]  /*5bf0*/  @P0 EXIT ;  /* 0x000000000000094d */ /* 0x000fea0003800000 */
[----:B0-----:R-:W-:Y:S01]  /*5c00*/  LOP3.LUT P0, RZ, R8, 0xff, RZ, 0xc0, !PT ;  /* 0x000000ff08ff7812 */ /* 0x001fe2000780c0ff */
[----:B------:R-:W-:Y:S02]  /*5c10*/  IMAD.MOV.U32 R0, RZ, RZ, 0x1 ;  /* 0x00000001ff007424 */ /* 0x000fe400078e00ff */
[----:B------:R-:W-:-:S10]  /*5c20*/  IMAD.MOV.U32 R7, RZ, RZ, RZ ;  /* 0x000000ffff077224 */ /* 0x000fd400078e00ff */
[----:B------:R-:W-:Y:S05]  /*5c30*/  @!P0 BRA `(.L_x_136) ;  /* 0x0000000c00348947 */ /* 0x000fea0003800000 */
[----:B------:R-:W0:Y:S01]  /*5c40*/  S2R R9, SR_CgaCtaId ;  /* 0x0000000000097919 */ /* 0x000e220000008800 */
[----:B------:R-:W-:Y:S01]  /*5c50*/  LOP3.LUT P0, RZ, R4, 0x1f, RZ, 0xc0, !PT ;  /* 0x0000001f04ff7812 */ /* 0x000fe2000780c0ff */
[----:B------:R-:W-:Y:S01]  /*5c60*/  ULDC UR5, c[0x0][0x658] ;  /* 0x0001960000057ab9 */ /* 0x000fe20000000800 */
[----:B------:R-:W-:Y:S01]  /*5c70*/  UMOV UR6, 0xffffffff ;  /* 0xffffffff00067882 */ /* 0x000fe20000000000 */
[----:B------:R-:W-:Y:S01]  /*5c80*/  BSSY B0, `(.L_x_136) ;  /* 0x00000c8000007945 */ /* 0x000fe20003800000 */
[----:B------:R-:W-:Y:S01]  /*5c90*/  USHF.L.U32 UR6, UR6, UR5, URZ ;  /* 0x0000000506067299 */ /* 0x000fe2000800063f */
[C---:B------:R-:W-:Y:S01]  /*5ca0*/  ISETP.NE.AND P2, PT, R3.reuse, RZ, PT ;  /* 0x000000ff0300720c */ /* 0x040fe20003f45270 */
[----:B------:R-:W-:Y:S01]  /*5cb0*/  IMAD.MOV.U32 R8, RZ, RZ, 0x1 ;  /* 0x00000001ff087424 */ /* 0x000fe200078e00ff */
[----:B------:R-:W-:Y:S01]  /*5cc0*/  ISETP.NE.OR P0, PT, R3, RZ, !P0 ;  /* 0x000000ff0300720c */ /* 0x000fe20004705670 */
[----:B------:R-:W-:Y:S01]  /*5cd0*/  IMAD.MOV.U32 R0, RZ, RZ, 0x1 ;  /* 0x00000001ff007424 */ /* 0x000fe200078e00ff */
[----:B------:R-:W-:Y:S01]  /*5ce0*/  LOP3.LUT R6, R16, 0x2, RZ, 0xfc, !PT ;  /* 0x0000000210067812 */ /* 0x000fe200078efcff */
[----:B------:R-:W-:Y:S01]  /*5cf0*/  IMAD.MOV.U32 R7, RZ, RZ, RZ ;  /* 0x000000ffff077224 */ /* 0x000fe200078e00ff */
[----:B------:R-:W-:Y:S01]  /*5d00*/  ULDC UR4, c[0x0][0x600] ;  /* 0x0001800000047ab9 */ /* 0x000fe20000000800 */
[----:B------:R-:W-:Y:S01]  /*5d10*/  UMOV UR7, 0x1 ;  /* 0x0000000100077882 */ /* 0x000fe20000000000 */
[----:B------:R-:W-:-:S02]  /*5d20*/  UIADD3 UR19, UR40, 0x1, URZ ;  /* 0x0000000128137890 */ /* 0x000fc4000fffe03f */
[----:B------:R-:W-:Y:S02]  /*5d30*/  UIADD3 UR15, UR4, -0x1, URZ ;  /* 0xffffffff040f7890 */ /* 0x000fe4000fffe03f */
[----:B------:R-:W-:Y:S02]  /*5d40*/  USHF.L.U32 UR17, UR7, UR5, URZ ;  /* 0x0000000507117299 */ /* 0x000fe4000800063f */
[----:B------:R-:W-:Y:S01]  /*5d50*/  ULOP3.LUT UR16, URZ, UR6, URZ, 0x33, !UPT ;  /* 0x000000063f107292 */ /* 0x000fe2000f8e333f */
[----:B------:R-:W-:Y:S01]  /*5d60*/  ULDC.64 UR20, c[0x0][0x198] ;  /* 0x0000660000147ab9 */ /* 0x000fe20000000a00 */
[----:B0-----:R-:W-:-:S10]  /*5d70*/  LOP3.LUT R9, R9, 0x1, RZ, 0xc0, !PT ;  /* 0x0000000109097812 */ /* 0x001fd400078ec0ff */
.L_x_148:
[----:B------:R-:W-:-:S03]  /*5d80*/  UMOV UR4, 0xffffffff ;  /* 0xffffffff00047882 */ /* 0x000fc60000000000 */
[----:B------:R-:W-:Y:S05]  /*5d90*/  BRA.DIV UR4, `(.L_x_137) ;  /* 0x0000001a04787947 */ /* 0x000fea000b800000 */
[----:B------:R-:W-:-:S13]  /*5da0*/  ELECT P6, URZ, PT ;  /* 0x00000000003f782f */ /* 0x000fda00038c0000 */
.L_x_179:
[----:B------:R-:W0:Y:S01]  /*5db0*/  LDC R3, c[0x0][0x28c] ;  /* 0x0000a300ff037b82 */ /* 0x000e220000000800 */
[----:B------:R-:W-:Y:S01]  /*5dc0*/  BSSY B1, `(.L_x_138) ;  /* 0x000003b000017945 */ /* 0x000fe20003800000 */
[----:B0-----:R-:W-:-:S13]  /*5dd0*/  ISETP.LT.OR P6, PT, R3, 0x1, !P6 ;  /* 0x000000010300780c */ /* 0x001fda00077c1670 */
[----:B------:R-:W-:Y:S05]  /*5de0*/  @P6 BRA `(.L_x_139) ;  /* 0x0000000000e06947 */ /* 0x000fea0003800000 */
[----:B------:R-:W-:Y:S02]  /*5df0*/  IMAD R22, R22, 0x2, R9 ;  /* 0x0000000216167824 */ /* 0x000fe400078e0209 */
[----:B------:R-:W-:Y:S02]  /*5e00*/  IMAD.SHL.U32 R19, R19, 0x40, RZ ;  /* 0x0000004013137824 */ /* 0x000fe400078e00ff */
[----:B------:R-:W-:Y:S02]  /*5e10*/  IMAD.MOV.U32 R13, RZ, RZ, RZ ;  /* 0x000000ffff0d7224 */ /* 0x000fe400078e00ff */
[----:B------:R-:W-:Y:S02]  /*5e20*/  IMAD.U32 R14, RZ, RZ, UR19 ;  /* 0x00000013ff0e7e24 */ /* 0x000fe4000f8e00ff */
[----:B------:R-:W-:Y:S02]  /*5e30*/  IMAD.MOV.U32 R3, RZ, RZ, R0 ;  /* 0x000000ffff037224 */ /* 0x000fe400078e0000 */
[----:B------:R-:W-:-:S02]  /*5e40*/  IMAD.MOV.U32 R4, RZ, RZ, R7 ;  /* 0x000000ffff047224 */ /* 0x000fc400078e0007 */
[----:B------:R-:W-:-:S07]  /*5e50*/  IMAD R22, R22, 0x30, RZ ;  /* 0x0000003016167824 */ /* 0x000fce00078e02ff */
.L_x_143:
[----:B------:R-:W0:Y:S01]  /*5e60*/  S2R R10, SR_CgaCtaId ;  /* 0x00000000000a7919 */ /* 0x000e220000008800 */
[----:B------:R-:W-:-:S04]  /*5e70*/  MOV R5, 0x400 ;  /* 0x0000040000057802 */ /* 0x000fc80000000f00 */
[----:B0-----:R-:W-:Y:S02]  /*5e80*/  LEA R11, R10, R5, 0x18 ;  /* 0x000000050a0b7211 */ /* 0x001fe400078ec0ff */
[----:B------:R-:W-:Y:S01]  /*5e90*/  SHF.L.U32 R5, R3, 0x1f, RZ ;  /* 0x0000001f03057819 */ /* 0x000fe200000006ff */
[----:B------:R-:W0:Y:S02]  /*5ea0*/  @!P2 LDC R10, c[0x0][0x500] ;  /* 0x00014000ff0aab82 */ /* 0x000e240000000800 */
[----:B------:R-:W-:-:S04]  /*5eb0*/  IMAD R12, R4, 0x8, R11 ;  /* 0x00000008040c7824 */ /* 0x000fc800078e020b */
[----:B------:R-:W1:Y:S02]  /*5ec0*/  SYNCS.PHASECHK.TRANS64.TRYWAIT P1, [R12+URZ+0xb0], R5 ;  /* 0x0000b0050c0075a7 */ /* 0x000e64000802017f */
[----:B-1----:R-:W-:Y:S05]  /*5ed0*/  @!P1 BRA `(.L_x_140) ;  /* 0x0000001800489947 */ /* 0x002fea0003800000 */
.L_x_180:
[----:B-1----:R-:W-:Y:S01]  /*5ee0*/  PRMT R5, R6, 0x9910, RZ ;  /* 0x0000991006057816 */ /* 0x002fe200000000ff */
[----:B0-----:R0:W-:Y:S03]  /*5ef0*/  @!P2 SYNCS.ARRIVE.TRANS64 RZ, [R12+URZ], R10 ;  /* 0x0000000a0cffa9a7 */ /* 0x0011e6000800003f */
[----:B------:R-:W-:-:S13]  /*5f00*/  ISETP.NE.AND P1, PT, R5, 0x2, PT ;  /* 0x000000020500780c */ /* 0x000fda0003f25270 */
[----:B0-----:R-:W-:Y:S05]  /*5f10*/  @P1 BRA `(.L_x_141) ;  /* 0x0000000000041947 */ /* 0x001fea0003800000 */
[----:B------:R-:W-:Y:S01]  /*5f20*/  BPT.TRAP 0x1 ;  /* 0x000000040000795c */ /* 0x000fe20000300000 */
.L_x_141:
[----:B------:R-:W-:Y:S05]  /*5f30*/  @P0 BRA `(.L_x_142) ;  /* 0x0000000000040947 */ /* 0x000fea0003800000 */
[----:B------:R-:W-:Y:S01]  /*5f40*/  BPT.TRAP 0x1 ;  /* 0x000000040000795c */ /* 0x000fe20000300000 */
.L_x_142:
[----:B------:R-:W-:Y:S01]  /*5f50*/  IMAD R5, R4, 0x2, R9 ;  /* 0x0000000204057824 */ /* 0x000fe200078e0209 */
[----:B------:R-:W-:Y:S01]  /*5f60*/  R2UR UR9, R12 ;  /* 0x000000000c0972ca */ /* 0x000fe200000e0000 */
[--C-:B------:R-:W-:Y:S01]  /*5f70*/  IMAD R10, R4, 0x1000, R11.reuse ;  /* 0x00001000040a7824 */ /* 0x100fe200078e020b */
[----:B------:R-:W-:Y:S01]  /*5f80*/  UIADD3 UR4, UP0, UR20, 0xf0, URZ ;  /* 0x000000f014047890 */ /* 0x000fe2000ff1e03f */
[----:B------:R-:W-:Y:S01]  /*5f90*/  IMAD R5, R5, 0x600, RZ ;  /* 0x0000060005057824 */ /* 0x000fe200078e02ff */
[----:B------:R-:W-:Y:S01]  /*5fa0*/  R2UR UR11, R19 ;  /* 0x00000000130b72ca */ /* 0x000fe200000e0000 */
[----:B------:R-:W-:Y:S01]  /*5fb0*/  VIADD R14, R14, 0xffffffff ;  /* 0xffffffff0e0e7836 */ /* 0x000fe20000000000 */
[----:B------:R-:W-:Y:S01]  /*5fc0*/  R2UR UR5, R10 ;  /* 0x000000000a0572ca */ /* 0x000fe200000e0000 */
[----:B------:R-:W-:Y:S01]  /*5fd0*/  IMAD R5, R5, 0x2, R11 ;  /* 0x0000000205057824 */ /* 0x000fe200078e020b */
[----:B------:R-:W-:Y:S01]  /*5fe0*/  R2UR UR10, R13 ;  /* 0x000000000d0a72ca */ /* 0x000fe200000e0000 */
[----:B------:R-:W-:Y:S01]  /*5ff0*/  UIADD3 UR22, UP1, UR20, 0x1f0, URZ ;  /* 0x000001f014167890 */ /* 0x000fe2000ff3e03f */
[----:B------:R-:W-:Y:S01]  /*6000*/  R2UR UR12, R2 ;  /* 0x00000000020c72ca */ /* 0x000fe200000e0000 */
[----:B------:R-:W-:Y:S01]  /*6010*/  VIADD R4, R4, 0x1 ;  /* 0x0000000104047836 */ /* 0x000fe20000000000 */
[----:B------:R-:W-:Y:S01]  /*6020*/  R2UR UR8, R5 ;  /* 0x00000000050872ca */ /* 0x000fe200000e0000 */
[----:B------:R-:W-:Y:S01]  /*6030*/  UIADD3.X UR23, URZ, UR21, URZ, UP1, !UPT ;  /* 0x000000153f177290 */ /* 0x000fe20008ffe43f */
[----:B------:R-:W-:Y:S01]  /*6040*/  R2UR UR18, R22 ;  /* 0x00000000161272ca */ /* 0x000fe200000e0000 */
[----:B------:R-:W-:Y:S01]  /*6050*/  UMOV UR6, 0x0 ;  /* 0x0000000000067882 */ /* 0x000fe20000000000 */
[----:B------:R-:W-:Y:S01]  /*6060*/  ISETP.GT.AND P3, PT, R14, 0x1, PT ;  /* 0x000000010e00780c */ /* 0x000fe20003f64270 */
[----:B------:R-:W-:Y:S01]  /*6070*/  UMOV UR7, 0x10000000 ;  /* 0x1000000000077882 */ /* 0x000fe20000000000 */
[C---:B------:R-:W-:Y:S01]  /*6080*/  ISETP.NE.AND P1, PT, R4.reuse, 0x16, PT ;  /* 0x000000160400780c */ /* 0x040fe20003f25270 */
[----:B------:R-:W-:Y:S01]  /*6090*/  UIADD3 UR13, UR5, 0x280, URZ ;  /* 0x00000280050d7890 */ /* 0x000fe2000fffe03f */
[----:B------:R-:W-:Y:S01]  /*60a0*/  VIADD R13, R13, 0x20 ;  /* 0x000000200d0d7836 */ /* 0x000fe20000000000 */
[----:B------:R-:W-:Y:S01]  /*60b0*/  UIADD3.X UR5, URZ, UR21, URZ, UP0, !UPT ;  /* 0x000000153f057290 */ /* 0x000fe200087fe43f */
[----:B------:R-:W-:Y:S01]  /*60c0*/  SEL R10, RZ, 0x1, P1 ;  /* 0x00000001ff0a7807 */ /* 0x000fe20000800000 */
[----:B------:R-:W-:Y:S01]  /*60d0*/  UMOV UR24, 0x30000 ;  /* 0x0003000000187882 */ /* 0x000fe20000000000 */
[----:B------:R-:W-:Y:S01]  /*60e0*/  SEL R4, R4, RZ, P1 ;  /* 0x000000ff04047207 */ /* 0x000fe20000800000 */
[----:B------:R-:W-:Y:S01]  /*60f0*/  UIADD3 UR14, UR8, 0x16280, URZ ;  /* 0x00016280080e7890 */ /* 0x000fe2000fffe03f */
[----:B------:R-:W-:-:S02]  /*6100*/  LOP3.LUT R3, R3, R10, RZ, 0x3c, !PT ;  /* 0x0000000a03037212 */ /* 0x000fc400078e3cff */
[----:B------:R-:W-:Y:S02]  /*6110*/  UMOV UR8, UR13 ;  /* 0x0000000d00087c82 */ /* 0x000fe40008000000 */
[----:B------:R0:W-:Y:S02]  /*6120*/  UTMALDG.3D [UR8], [UR4], desc[UR6] ;  /* 0x00000608040075b4 */ /* 0x0001e40008011000 */
[----:B0-----:R-:W-:Y:S01]  /*6130*/  UMOV UR8, UR14 ;  /* 0x0000000e00087c82 */ /* 0x001fe20008000000 */
[----:B------:R-:W-:Y:S02]  /*6140*/  UMOV UR11, UR18 ;  /* 0x00000012000b7c82 */ /* 0x000fe40008000000 */
[----:B------:R0:W-:Y:S02]  /*6150*/  UTMALDG.3D.MULTICAST [UR8], [UR22], UR24, desc[UR6] ;  /* 0x00000608160073b4 */ /* 0x0001e40008011818 */
[----:B0-----:R-:W-:Y:S05]  /*6160*/  @P3 BRA `(.L_x_143) ;  /* 0xfffffffc003c3947 */ /* 0x001fea000383ffff */
.L_x_139:
[----:B------:R-:W-:Y:S05]  /*6170*/  BSYNC B1 ;  /* 0x0000000000017941 */ /* 0x000fea0003800000 */
.L_x_138:
[----:B------:R-:W2:Y:S01]  /*6180*/  LDL.64 R10, [R1] ;  /* 0x00000000010a7983 */ /* 0x000ea20000100a00 */
[----:B------:R-:W-:Y:S01]  /*6190*/  LOP3.LUT P4, RZ, R8, 0xff, RZ, 0xc0, !PT ;  /* 0x000000ff08ff7812 */ /* 0x000fe2000788c0ff */
[----:B------:R-:W-:Y:S01]  /*61a0*/  VIADD R4, R7, UR40 ;  /* 0x0000002807047c36 */ /* 0x000fe20008000000 */
[----:B------:R-:W-:Y:S01]  /*61b0*/  ULDC.64 UR4, c[0x0][0x650] ;  /* 0x0001940000047ab9 */ /* 0x000fe20000000a00 */
[----:B------:R-:W-:Y:S01]  /*61c0*/  IMAD.U32 R7, RZ, RZ, UR40 ;  /* 0x00000028ff077e24 */ /* 0x000fe2000f8e00ff */
[----:B------:R-:W-:Y:S01]  /*61d0*/  UISETP.GE.U32.AND UP0, UPT, UR40, 0x16, UPT ;  /* 0x000000162800788c */ /* 0x000fe2000bf06070 */
[----:B------:R-:W-:Y:S01]  /*61e0*/  BSSY B1, `(.L_x_144) ;  /* 0x000006f000017945 */ /* 0x000fe20003800000 */
[----:B------:R-:W-:Y:S01]  /*61f0*/  ISETP.GT.U32.AND P1, PT, R4, 0x15, PT ;  /* 0x000000150400780c */ /* 0x000fe20003f24070 */
[----:B------:R-:W-:Y:S01]  /*6200*/  IMAD.MOV.U32 R19, RZ, RZ, -0x1 ;  /* 0xffffffffff137424 */ /* 0x000fe200078e00ff */
[----:B------:R-:W-:Y:S01]  /*6210*/  PRMT R8, RZ, 0x7610, R8 ;  /* 0x00007610ff087816 */ /* 0x000fe20000000008 */
[----:B------:R-:W-:Y:S01]  /*6220*/  IMAD.MOV.U32 R22, RZ, RZ, -0x1 ;  /* 0xffffffffff167424 */ /* 0x000fe200078e00ff */
[----:B------:R-:W-:-:S02]  /*6230*/  ISETP.LT.U32.AND P1, PT, R7, 0x16, P1 ;  /* 0x000000160700780c */ /* 0x000fc40000f21070 */
[----:B------:R-:W-:Y:S01]  /*6240*/  PLOP3.LUT P3, PT, PT, PT, UP0, 0x80, 0x0 ;  /* 0x000000000000781c */ /* 0x000fe20003f6f008 */
[----:B------:R-:W0:Y:S01]  /*6250*/  @P4 S2R R3, SR_CgaCtaId ;  /* 0x0000000000034919 */ /* 0x000e220000008800 */
[----:B------:R-:W-:-:S04]  /*6260*/  @P4 MOV R2, 0x400 ;  /* 0x0000040000024802 */ /* 0x000fc80000000f00 */
[----:B0-----:R-:W-:Y:S01]  /*6270*/  @P4 LEA R5, R3, R2, 0x18 ;  /* 0x0000000203054211 */ /* 0x001fe200078ec0ff */
[----:B------:R-:W-:-:S03]  /*6280*/  IMAD.WIDE.U32 R2, R4, -0x45d1745d, RZ ;  /* 0xba2e8ba304027825 */ /* 0x000fc600078e00ff */
[----:B------:R0:W-:Y:S01]  /*6290*/  @P4 SYNCS.ARRIVE.TRANS64.A1T0 RZ, [R5+URZ+0x198], RZ ;  /* 0x000198ff05ff49a7 */ /* 0x0001e2000810003f */
[----:B------:R-:W-:Y:S01]  /*62a0*/  IMAD.MOV.U32 R2, RZ, RZ, -0x1 ;  /* 0xffffffffff027424 */ /* 0x000fe200078e00ff */
[----:B0-----:R-:W-:Y:S02]  /*62b0*/  SHF.R.U32.HI R5, RZ, 0x4, R3 ;  /* 0x00000004ff057819 */ /* 0x001fe40000011603 */
[----:B------:R-:W-:-:S03]  /*62c0*/  SEL R3, RZ, 0x1, !P1 ;  /* 0x00000001ff037807 */ /* 0x000fc60004800000 */
[----:B------:R-:W-:Y:S01]  /*62d0*/  IMAD R7, R5, -0x16, R4 ;  /* 0xffffffea05077824 */ /* 0x000fe200078e0204 */
[----:B------:R-:W-:Y:S02]  /*62e0*/  LOP3.LUT R0, R0, R3, RZ, 0x3c, !PT ;  /* 0x0000000300007212 */ /* 0x000fe400078e3cff */
[----:B------:R-:W-:Y:S02]  /*62f0*/  PRMT R3, RZ, 0x7610, R3 ;  /* 0x00007610ff037816 */ /* 0x000fe40000000003 */
[----:B------:R-:W-:Y:S02]  /*6300*/  @P3 LOP3.LUT R0, R0, 0x1, R5, 0x78, !PT ;  /* 0x0000000100003812 */ /* 0x000fe400078e7805 */
[----:B--2---:R-:W-:-:S04]  /*6310*/  IADD3 R18, P4, R18, R10, RZ ;  /* 0x0000000a12127210 */ /* 0x004fc80007f9e0ff */
[----:B------:R-:W-:Y:S01]  /*6320*/  ISETP.GE.U32.AND P1, PT, R18, UR4, PT ;  /* 0x0000000412007c0c */ /* 0x000fe2000bf26070 */
[----:B------:R-:W-:-:S05]  /*6330*/  IMAD.X R17, R17, 0x1, R23, P4 ;  /* 0x0000000111117824 */ /* 0x000fca00020e0617 */
[----:B------:R-:W-:-:S13]  /*6340*/  ISETP.GE.U32.AND.EX P1, PT, R17, UR5, PT, P1 ;  /* 0x0000000511007c0c */ /* 0x000fda000bf26110 */
[----:B------:R-:W-:Y:S05]  /*6350*/  @P1 BRA `(.L_x_145) ;  /* 0x00000004005c1947 */ /* 0x000fea0003800000 */
[----:B------:R-:W0:Y:S01]  /*6360*/  S2R R12, SR_CTAID.X ;  /* 0x00000000000c7919 */ /* 0x000e220000002500 */
[----:B------:R-:W-:Y:S01]  /*6370*/  ULDC.64 UR4, c[0x0][0x628] ;  /* 0x00018a0000047ab9 */ /* 0x000fe20000000a00 */
[----:B------:R-:W1:Y:S01]  /*6380*/  LDC R13, c[0x0][0x144] ;  /* 0x00005100ff0d7b82 */ /* 0x000e620000000800 */
[----:B------:R-:W-:Y:S01]  /*6390*/  ISETP.NE.U32.AND P1, PT, RZ, UR4, PT ;  /* 0x00000004ff007c0c */ /* 0x000fe2000bf25070 */
[----:B------:R-:W2:Y:S01]  /*63a0*/  S2R R10, SR_CTAID.Y ;  /* 0x00000000000a7919 */ /* 0x000ea20000002600 */
[----:B------:R-:W-:Y:S01]  /*63b0*/  ULDC UR7, c[0x0][0x630] ;  /* 0x00018c0000077ab9 */ /* 0x000fe20000000800 */
[----:B------:R-:W-:Y:S01]  /*63c0*/  ULDC UR8, c[0x0][0x150] ;  /* 0x0000540000087ab9 */ /* 0x000fe20000000800 */
[----:B------:R-:W-:Y:S01]  /*63d0*/  ISETP.NE.AND.EX P1, PT, RZ, UR5, PT, P1 ;  /* 0x00000005ff007c0c */ /* 0x000fe2000bf25310 */
[----:B------:R-:W-:Y:S02]  /*63e0*/  IMAD.MOV.U32 R2, RZ, RZ, R18 ;  /* 0x000000ffff027224 */ /* 0x000fe400078e0012 */
[----:B------:R-:W-:Y:S01]  /*63f0*/  IMAD.MOV.U32 R3, RZ, RZ, R17 ;  /* 0x000000ffff037224 */ /* 0x000fe200078e0011 */
[----:B0-----:R-:W-:-:S09]  /*6400*/  I2FP.F32.U32 R14, R12 ;  /* 0x0000000c000e7245 */ /* 0x001fd20000201000 */
[----:B------:R-:W-:Y:S05]  /*6410*/  @!P1 BRA `(.L_x_146) ;  /* 0x0000000000289947 */ /* 0x000fea0003800000 */
[----:B------:R-:W-:Y:S02]  /*6420*/  ULDC UR6, c[0x0][0x634] ;  /* 0x00018d0000067ab9 */ /* 0x000fe40000000800 */
[----:B------:R-:W-:-:S05]  /*6430*/  IADD3 R3, P1, R18, UR6, RZ ;  /* 0x0000000612037c10 */ /* 0x000fca000ff3e0ff */
[----:B------:R-:W-:-:S04]  /*6440*/  IMAD.X R11, RZ, RZ, R17, P1 ;  /* 0x000000ffff0b7224 */ /* 0x000fc800008e0611 */
[----:B------:R-:W-:-:S04]  /*6450*/  IMAD.WIDE.U32 R4, R11, UR4, RZ ;  /* 0x000000040b047c25 */ /* 0x000fc8000f8e00ff */
[----:B------:R-:W-:-:S04]  /*6460*/  IMAD.WIDE.U32 R4, P1, R3, UR5, R4 ;  /* 0x0000000503047c25 */ /* 0x000fc8000f820004 */
[----:B------:R-:W-:-:S04]  /*6470*/  IMAD.WIDE.U32 R2, R3, UR4, RZ ;  /* 0x0000000403027c25 */ /* 0x000fc8000f8e00ff */
[----:B------:R-:W-:Y:S01]  /*6480*/  IMAD.MOV.U32 R2, RZ, RZ, R5 ;  /* 0x000000ffff027224 */ /* 0x000fe200078e0005 */
[----:B------:R-:W-:Y:S01]  /*6490*/  IADD3 RZ, P3, R3, R4, RZ ;  /* 0x0000000403ff7210 */ /* 0x000fe20007f7e0ff */
[----:B------:R-:W-:-:S04]  /*64a0*/  IMAD.X R3, RZ, RZ, RZ, P1 ;  /* 0x000000ffff037224 */ /* 0x000fc800008e06ff */
[----:B------:R-:W-:-:S08]  /*64b0*/  IMAD.WIDE.U32.X R2, R11, UR5, R2, P3 ;  /* 0x000000050b027c25 */ /* 0x000fd000098e0402 */
.L_x_146:
[----:B------:R-:W-:Y:S01]  /*64c0*/  FMUL R14, R14, UR8 ;  /* 0x000000080e0e7c20 */ /* 0x000fe20008400000 */
[--C-:B------:R-:W-:Y:S01]  /*64d0*/  SHF.R.U64 R11, R2, UR7, R3.reuse ;  /* 0x00000007020b7c19 */ /* 0x100fe20008001203 */
[----:B------:R-:W-:Y:S01]  /*64e0*/  ULDC.64 UR4, c[0x0][0x620] ;  /* 0x0001880000047ab9 */ /* 0x000fe20000000a00 */
[----:B------:R-:W-:Y:S01]  /*64f0*/  SHF.R.U32.HI R2, RZ, UR7, R3 ;  /* 0x00000007ff027c19 */ /* 0x000fe20008011603 */
[----:B------:R-:W-:Y:S01]  /*6500*/  IMAD.MOV.U32 R3, RZ, RZ, R17 ;  /* 0x000000ffff037224 */ /* 0x000fe200078e0011 */
[----:B------:R-:W-:Y:S01]  /*6510*/  IADD3 R15, P1, RZ, -R11, RZ ;  /* 0x8000000bff0f7210 */ /* 0x000fe20007f3e0ff */
[----:B------:R-:W0:Y:S01]  /*6520*/  F2I.U32.TRUNC.NTZ R14, R14 ;  /* 0x0000000e000e7305 */ /* 0x000e22000020f000 */
[----:B------:R-:W-:-:S03]  /*6530*/  ULDC.64 UR6, c[0x0][0x640] ;  /* 0x0001900000067ab9 */ /* 0x000fc60000000a00 */
[----:B------:R-:W-:Y:S01]  /*6540*/  IMAD.X R2, RZ, RZ, ~R2, P1 ;  /* 0x000000ffff027224 */ /* 0x000fe200008e0e02 */
[----:B------:R-:W-:-:S03]  /*6550*/  ISETP.NE.U32.AND P1, PT, RZ, UR6, PT ;  /* 0x00000006ff007c0c */ /* 0x000fc6000bf25070 */
[----:B------:R-:W-:Y:S01]  /*6560*/  IMAD R2, R2, UR4, RZ ;  /* 0x0000000402027c24 */ /* 0x000fe2000f8e02ff */
[----:B------:R-:W-:-:S03]  /*6570*/  ISETP.NE.AND.EX P1, PT, RZ, UR7, PT, P1 ;  /* 0x00000007ff007c0c */ /* 0x000fc6000bf25310 */
[C---:B------:R-:W-:Y:S01]  /*6580*/  IMAD R5, R15.reuse, UR5, R2 ;  /* 0x000000050f057c24 */ /* 0x040fe2000f8e0202 */
[----:B------:R-:W-:Y:S01]  /*6590*/  ULDC UR5, c[0x0][0x154] ;  /* 0x0000550000057ab9 */ /* 0x000fe20000000800 */
[----:B------:R-:W-:Y:S02]  /*65a0*/  IMAD.MOV.U32 R2, RZ, RZ, R18 ;  /* 0x000000ffff027224 */ /* 0x000fe400078e0012 */
[----:B0-----:R-:W-:Y:S02]  /*65b0*/  IMAD.MOV R4, RZ, RZ, -R14 ;  /* 0x000000ffff047224 */ /* 0x001fe400078e0a0e */
[----:B------:R-:W-:Y:S01]  /*65c0*/  IMAD.WIDE.U32 R2, R15, UR4, R2 ;  /* 0x000000040f027c25 */ /* 0x000fe2000f8e0002 */
[----:B------:R-:W-:-:S03]  /*65d0*/  ULDC UR4, c[0x0][0x618] ;  /* 0x0001860000047ab9 */ /* 0x000fc60000000800 */
[----:B-1----:R-:W-:Y:S01]  /*65e0*/  IMAD R12, R13, R4, R12 ;  /* 0x000000040d0c7224 */ /* 0x002fe200078e020c */
[----:B--2---:R-:W-:Y:S01]  /*65f0*/  I2FP.F32.U32 R4, R10 ;  /* 0x0000000a00047245 */ /* 0x004fe20000201000 */
[----:B------:R-:W0:Y:S01]  /*6600*/  LDC R13, c[0x0][0x148] ;  /* 0x00005200ff0d7b82 */ /* 0x000e220000000800 */
[----:B------:R-:W-:-:S03]  /*6610*/  IMAD.IADD R3, R3, 0x1, R5 ;  /* 0x0000000103037824 */ /* 0x000fc600078e0205 */
[----:B------:R-:W-:Y:S02]  /*6620*/  FMUL R4, R4, UR5 ;  /* 0x0000000504047c20 */ /* 0x000fe40008400000 */
[--C-:B------:R-:W-:Y:S02]  /*6630*/  SHF.R.U64 R14, R2, UR4, R3.reuse ;  /* 0x00000004020e7c19 */ /* 0x100fe40008001203 */
[----:B------:R-:W-:Y:S01]  /*6640*/  SHF.R.U32.HI R3, RZ, UR4, R3 ;  /* 0x00000004ff037c19 */ /* 0x000fe20008011603 */
[----:B------:R1:W2:Y:S01]  /*6650*/  F2I.U32.TRUNC.NTZ R20, R4 ;  /* 0x0000000400147305 */ /* 0x0002a2000020f000 */
[----:B------:R-:W-:Y:S02]  /*6660*/  ULDC UR4, c[0x0][0x608] ;  /* 0x0001820000047ab9 */ /* 0x000fe40000000800 */
[--C-:B------:R-:W-:Y:S02]  /*6670*/  SHF.R.U64 R19, R14, UR4, R3.reuse ;  /* 0x000000040e137c19 */ /* 0x100fe40008001203 */
[----:B------:R-:W-:Y:S01]  /*6680*/  SHF.R.U32.HI R2, RZ, UR4, R3 ;  /* 0x00000004ff027c19 */ /* 0x000fe20008011603 */
[----:B------:R-:W-:-:S03]  /*6690*/  ULDC UR4, c[0x0][0x658] ;  /* 0x0001960000047ab9 */ /* 0x000fc60000000800 */
[--C-:B------:R-:W-:Y:S02]  /*66a0*/  SHF.R.U64 R15, R19, UR4, R2.reuse ;  /* 0x00000004130f7c19 */ /* 0x100fe40008001202 */
[----:B------:R-:W-:-:S03]  /*66b0*/  SHF.R.U32.HI R21, RZ, UR4, R2 ;  /* 0x00000004ff157c19 */ /* 0x000fc60008011602 */
[----:B------:R-:W-:Y:S02]  /*66c0*/  IMAD.MOV.U32 R2, RZ, RZ, R15 ;  /* 0x000000ffff027224 */ /* 0x000fe400078e000f */
[----:B------:R-:W-:Y:S01]  /*66d0*/  IMAD.MOV.U32 R3, RZ, RZ, R21 ;  /* 0x000000ffff037224 */ /* 0x000fe200078e0015 */
[----:B-12---:R-:W-:Y:S06]  /*66e0*/  @!P1 BRA `(.L_x_147) ;  /* 0x0000000000289947 */ /* 0x006fec0003800000 */
        /* <DEDUP_REMOVED lines=10> */
.L_x_147:
[----:B------:R-:W1:Y:S01]  /*6790*/  LDC R4, c[0x0][0x65c] ;  /* 0x00019700ff047b82 */ /* 0x000e620000000800 */
[----:B------:R-:W-:Y:S01]  /*67a0*/  ULDC UR4, c[0x0][0x648] ;  /* 0x0001920000047ab9 */ /* 0x000fe20000000800 */
[----:B------:R-:W-:Y:S01]  /*67b0*/  LOP3.LUT R19, R19, UR16, RZ, 0xc0, !PT ;  /* 0x0000001013137c12 */ /* 0x000fe2000f8ec0ff */
[----:B------:R-:W-:Y:S01]  /*67c0*/  IMAD.MOV R20, RZ, RZ, -R20 ;  /* 0x000000ffff147224 */ /* 0x000fe200078e0a14 */
[----:B------:R-:W-:Y:S01]  /*67d0*/  SHF.R.U64 R2, R2, UR4, R3 ;  /* 0x0000000402027c19 */ /* 0x000fe20008001203 */
[----:B------:R-:W-:Y:S01]  /*67e0*/  ULDC UR4, c[0x0][0x638] ;  /* 0x00018e0000047ab9 */ /* 0x000fe20000000800 */
[----:B------:R-:W-:Y:S01]  /*67f0*/  LOP3.LUT R14, R14, UR15, RZ, 0xc0, !PT ;  /* 0x0000000f0e0e7c12 */ /* 0x000fe2000f8ec0ff */
[----:B------:R-:W-:Y:S01]  /*6800*/  ULDC UR5, c[0x0][0x610] ;  /* 0x0001840000057ab9 */ /* 0x000fe20000000800 */
[----:B------:R-:W-:Y:S02]  /*6810*/  IMAD.MOV.U32 R3, RZ, RZ, 0x1 ;  /* 0x00000001ff037424 */ /* 0x000fe400078e00ff */
[----:B------:R-:W-:Y:S01]  /*6820*/  IMAD R19, R2, UR17, R19 ;  /* 0x0000001102137c24 */ /* 0x000fe2000f8e0213 */
[----:B-1----:R-:W-:Y:S01]  /*6830*/  ISETP.NE.AND P1, PT, R4, 0x1, PT ;  /* 0x000000010400780c */ /* 0x002fe20003f25270 */
[----:B------:R-:W-:-:S02]  /*6840*/  IMAD.MOV R4, RZ, RZ, -R2 ;  /* 0x000000ffff047224 */ /* 0x000fc400078e0a02 */
[----:B------:R-:W-:Y:S02]  /*6850*/  IMAD.MOV.U32 R2, RZ, RZ, R11 ;  /* 0x000000ffff027224 */ /* 0x000fe400078e000b */
[----:B------:R-:W-:Y:S01]  /*6860*/  IMAD R15, R4, UR4, R15 ;  /* 0x00000004040f7c24 */ /* 0x000fe2000f8e020f */
[----:B------:R-:W-:-:S03]  /*6870*/  ULDC UR4, c[0x0][0x600] ;  /* 0x0001800000047ab9 */ /* 0x000fc60000000800 */
[----:B------:R-:W-:-:S04]  /*6880*/  IMAD R15, R15, UR4, R14 ;  /* 0x000000040f0f7c24 */ /* 0x000fc8000f8e020e */
[----:B0-----:R-:W-:-:S04]  /*6890*/  @P1 IMAD R12, R13, R20, R10 ;  /* 0x000000140d0c1224 */ /* 0x001fc800078e020a */
[----:B------:R-:W-:-:S05]  /*68a0*/  IMAD R12, R19, UR5, R12 ;  /* 0x00000005130c7c24 */ /* 0x000fca000f8e020c */
[----:B------:R-:W-:Y:S02]  /*68b0*/  SEL R22, R15, R12, !P1 ;  /* 0x0000000c0f167207 */ /* 0x000fe40004800000 */
[----:B------:R-:W-:-:S07]  /*68c0*/  SEL R19, R12, R15, !P1 ;  /* 0x0000000f0c137207 */ /* 0x000fce0004800000 */
.L_x_145:
[----:B------:R-:W-:Y:S05]  /*68d0*/  BSYNC B1 ;  /* 0x0000000000017941 */ /* 0x000fea0003800000 */
.L_x_144:
[----:B------:R-:W-:-:S13]  /*68e0*/  LOP3.LUT P1, RZ, R3, 0xff, RZ, 0xc0, !PT ;  /* 0x000000ff03ff7812 */ /* 0x000fda000782c0ff */
[----:B------:R-:W-:Y:S05]  /*68f0*/  @P1 BRA `(.L_x_148) ;  /* 0xfffffff400201947 */ /* 0x000fea000383ffff */
[----:B------:R-:W-:Y:S05]  /*6900*/  BSYNC B0 ;  /* 0x0000000000007941 */ /* 0x000fea0003800000 */
.L_x_136:
[----:B------:R-:W-:-:S03]  /*6910*/  UMOV UR4, 0xffffffff ;  /* 0xffffffff00047882 */ /* 0x000fc60000000000 */
[----:B------:R-:W-:Y:S05]  /*6920*/  BRA.DIV UR4, `(.L_x_149) ;  /* 0x0000000e04c87947 */ /* 0x000fea000b800000 */
[----:B------:R-:W-:-:S13]  /*6930*/  ELECT P6, URZ, PT ;  /* 0x00000000003f782f */ /* 0x000fda00038c0000 */
.L_x_183:
[----:B------:R-:W-:Y:S04]  /*6940*/  BSSY B0, `(.L_x_150) ;  /* 0x00000cd000007945 */ /* 0x000fe80003800000 */
[----:B------:R-:W-:Y:S05]  /*6950*/  @!P6 BRA `(.L_x_151) ;  /* 0x0000000c002ce947 */ /* 0x000fea0003800000 */
[----:B------:R-:W-:-:S04]  /*6960*/  LOP3.LUT R16, R16, 0x2, RZ, 0xfc, !PT ;  /* 0x0000000210107812 */ /* 0x000fc800078efcff */
[----:B------:R-:W-:-:S13]  /*6970*/  ISETP.NE.AND P0, PT, R16, 0x3, PT ;  /* 0x000000031000780c */ /* 0x000fda0003f05270 */
[----:B------:R-:W-:Y:S05]  /*6980*/  @!P0 BRA `(.L_x_152) ;  /* 0x0000000000048947 */ /* 0x000fea0003800000 */
[----:B------:R-:W-:Y:S01]  /*6990*/  BPT.TRAP 0x1 ;  /* 0x000000040000795c */ /* 0x000fe20000300000 */
.L_x_152:
[----:B------:R-:W0:Y:S01]  /*69a0*/  S2R R3, SR_CgaCtaId ;  /* 0x0000000000037919 */ /* 0x000e220000008800 */
[----:B------:R-:W-:Y:S02]  /*69b0*/  MOV R2, 0x400 ;  /* 0x0000040000027802 */ /* 0x000fe40000000f00 */
[----:B------:R-:W-:Y:S02]  /*69c0*/  SHF.L.U32 R4, R0, 0x1f, RZ ;  /* 0x0000001f00047819 */ /* 0x000fe400000006ff */
[----:B0-----:R-:W-:-:S05]  /*69d0*/  LEA R2, R3, R2, 0x18 ;  /* 0x0000000203027211 */ /* 0x001fca00078ec0ff */
[----:B------:R-:W-:-:S04]  /*69e0*/  VIADD R2, R2, 0xb0 ;  /* 0x000000b002027836 */ /* 0x000fc80000000000 */
[C---:B------:R-:W-:Y:S02]  /*69f0*/  IMAD R9, R7.reuse, 0x8, R2 ;  /* 0x0000000807097824 */ /* 0x040fe400078e0202 */
[----:B------:R-:W-:Y:S02]  /*6a00*/  VIADD R7, R7, 0x1 ;  /* 0x0000000107077836 */ /* 0x000fe40000000000 */
[----:B------:R-:W0:Y:S03]  /*6a10*/  SYNCS.PHASECHK.TRANS64.TRYWAIT P0, [R9+URZ], R4 ;  /* 0x00000004090075a7 */ /* 0x000e26000800017f */
[----:B------:R-:W-:-:S04]  /*6a20*/  ISETP.NE.AND P1, PT, R7, 0x16, PT ;  /* 0x000000160700780c */ /* 0x000fc80003f25270 */
[----:B------:R-:W-:Y:S02]  /*6a30*/  SEL R3, RZ, 0x1, P1 ;  /* 0x00000001ff037807 */ /* 0x000fe40000800000 */
[----:B------:R-:W-:Y:S02]  /*6a40*/  SEL R7, R7, RZ, P1 ;  /* 0x000000ff07077207 */ /* 0x000fe40000800000 */
[----:B------:R-:W-:-:S03]  /*6a50*/  LOP3.LUT R6, R0, R3, RZ, 0x3c, !PT ;  /* 0x0000000300067212 */ /* 0x000fc600078e3cff */
[----:B------:R-:W-:Y:S01]  /*6a60*/  IMAD R8, R7, 0x8, R2 ;  /* 0x0000000807087824 */ /* 0x000fe200078e0202 */
[----:B------:R-:W-:Y:S01]  /*6a70*/  SHF.L.U32 R5, R6, 0x1f, RZ ;  /* 0x0000001f06057819 */ /* 0x000fe200000006ff */
[----:B0-----:R-:W-:Y:S06]  /*6a80*/  @!P0 BRA `(.L_x_153) ;  /* 0x0000000c00908947 */ /* 0x001fec0003800000 */
.L_x_184:
[----:B------:R-:W1:Y:S01]  /*6a90*/  SYNCS.PHASECHK.TRANS64.TRYWAIT P0, [R8+URZ], R5 ;  /* 0x00000005080075a7 */ /* 0x000e62000800017f */
[----:B------:R-:W-:-:S05]  /*6aa0*/  VIADD R0, R7, 0x1 ;  /* 0x0000000107007836 */ /* 0x000fca0000000000 */
[----:B------:R-:W-:-:S04]  /*6ab0*/  ISETP.NE.AND P1, PT, R0, 0x16, PT ;  /* 0x000000160000780c */ /* 0x000fc80003f25270 */
[----:B------:R-:W-:Y:S02]  /*6ac0*/  SEL R3, RZ, 0x1, P1 ;  /* 0x00000001ff037807 */ /* 0x000fe40000800000 */
[----:B------:R-:W-:Y:S02]  /*6ad0*/  SEL R7, R0, RZ, P1 ;  /* 0x000000ff00077207 */ /* 0x000fe40000800000 */
[----:B------:R-:W-:-:S03]  /*6ae0*/  LOP3.LUT R6, R6, R3, RZ, 0x3c, !PT ;  /* 0x0000000306067212 */ /* 0x000fc600078e3cff */
[----:B0-----:R-:W-:Y:S01]  /*6af0*/  IMAD R9, R7, 0x8, R2 ;  /* 0x0000000807097824 */ /* 0x001fe200078e0202 */
[----:B------:R-:W-:Y:S01]  /*6b00*/  SHF.L.U32 R4, R6, 0x1f, RZ ;  /* 0x0000001f06047819 */ /* 0x000fe200000006ff */
[----:B-1----:R-:W-:Y:S06]  /*6b10*/  @!P0 BRA `(.L_x_154) ;  /* 0x0000000c00808947 */ /* 0x002fec0003800000 */
.L_x_185:
        /* <DEDUP_REMOVED lines=9> */
.L_x_186:
        /* <DEDUP_REMOVED lines=9> */
.L_x_187:
        /* <DEDUP_REMOVED lines=9> */
.L_x_188:
        /* <DEDUP_REMOVED lines=9> */
.L_x_189:
        /* <DEDUP_REMOVED lines=9> */
.L_x_190:
        /* <DEDUP_REMOVED lines=9> */
.L_x_191:
        /* <DEDUP_REMOVED lines=9> */
.L_x_192:
        /* <DEDUP_REMOVED lines=9> */
.L_x_193:
        /* <DEDUP_REMOVED lines=9> */
.L_x_194:
        /* <DEDUP_REMOVED lines=9> */
.L_x_195:
        /* <DEDUP_REMOVED lines=9> */
.L_x_196:
        /* <DEDUP_REMOVED lines=9> */
.L_x_197:
        /* <DEDUP_REMOVED lines=9> */
.L_x_198:
        /* <DEDUP_REMOVED lines=9> */
.L_x_199:
        /* <DEDUP_REMOVED lines=9> */
.L_x_200:
        /* <DEDUP_REMOVED lines=9> */
.L_x_201:
        /* <DEDUP_REMOVED lines=9> */
.L_x_202:
[----:B------:R-:W1:Y:S01]  /*74b0*/  SYNCS.PHASECHK.TRANS64.TRYWAIT P0, [R8+URZ], R5 ;  /* 0x00000005080075a7 */ /* 0x000e62000800017f */
[----:B------:R-:W-:-:S05]  /*74c0*/  VIADD R0, R7, 0x1 ;  /* 0x0000000107007836 */ /* 0x000fca0000000000 */
[----:B------:R-:W-:-:S04]  /*74d0*/  ISETP.NE.AND P1, PT, R0, 0x16, PT ;  /* 0x000000160000780c */ /* 0x000fc80003f25270 */
[----:B------:R-:W-:Y:S02]  /*74e0*/  SEL R3, RZ, 0x1, P1 ;  /* 0x00000001ff037807 */ /* 0x000fe40000800000 */
[----:B------:R-:W-:Y:S02]  /*74f0*/  SEL R7, R0, RZ, P1 ;  /* 0x000000ff00077207 */ /* 0x000fe40000800000 */
[----:B0-----:R-:W-:-:S03]  /*7500*/  LOP3.LUT R9, R6, R3, RZ, 0x3c, !PT ;  /* 0x0000000306097212 */ /* 0x001fc600078e3cff */
[----:B------:R-:W-:Y:S01]  /*7510*/  IMAD R11, R7, 0x8, R2 ;  /* 0x00000008070b7824 */ /* 0x000fe200078e0202 */
[----:B------:R-:W-:Y:S01]  /*7520*/  SHF.L.U32 R6, R9, 0x1f, RZ ;  /* 0x0000001f09067819 */ /* 0x000fe200000006ff */
[----:B-1----:R-:W-:Y:S06]  /*7530*/  @!P0 BRA `(.L_x_172) ;  /* 0x0000000800608947 */ /* 0x002fec0003800000 */
.L_x_203:
[----:B------:R-:W1:Y:S01]  /*7540*/  SYNCS.PHASECHK.TRANS64.TRYWAIT P0, [R11+URZ], R6 ;  /* 0x000000060b0075a7 */ /* 0x000e62000800017f */
[----:B------:R-:W-:-:S05]  /*7550*/  VIADD R0, R7, 0x1 ;  /* 0x0000000107007836 */ /* 0x000fca0000000000 */
[----:B------:R-:W-:-:S04]  /*7560*/  ISETP.NE.AND P1, PT, R0, 0x16, PT ;  /* 0x000000160000780c */ /* 0x000fc80003f25270 */
[----:B------:R-:W-:Y:S02]  /*7570*/  SEL R4, RZ, 0x1, P1 ;  /* 0x00000001ff047807 */ /* 0x000fe40000800000 */
[----:B------:R-:W-:Y:S02]  /*7580*/  SEL R3, R0, RZ, P1 ;  /* 0x000000ff00037207 */ /* 0x000fe40000800000 */
[----:B------:R-:W-:Y:S01]  /*7590*/  LOP3.LUT R0, R9, R4, RZ, 0x3c, !PT ;  /* 0x0000000409007212 */ /* 0x000fe200078e3cff */
[----:B-1----:R-:W-:Y:S06]  /*75a0*/  @!P0 BRA `(.L_x_173) ;  /* 0x0000000800588947 */ /* 0x002fec0003800000 */
.L_x_204:
[----:B------:R-:W-:Y:S01]  /*75b0*/  IMAD R3, R3, 0x8, R2 ;  /* 0x0000000803037824 */ /* 0x000fe200078e0202 */
[----:B------:R-:W-:-:S07]  /*75c0*/  SHF.L.U32 R0, R0, 0x1f, RZ ;  /* 0x0000001f00007819 */ /* 0x000fce00000006ff */
.L_x_174:
[----:B--2---:R2:W3:Y:S02]  /*75d0*/  SYNCS.PHASECHK.TRANS64.TRYWAIT P0, [R3+URZ], R0 ;  /* 0x00000000030075a7 */ /* 0x0044e4000800017f */
[----:B---3--:R-:W-:Y:S05]  /*75e0*/  @!P0 NANOSLEEP.SYNCS 0x989680 ;  /* 0x009896800000895d */ /* 0x008fea0003900000 */
[----:B------:R-:W3:Y:S02]  /*75f0*/  @!P0 SYNCS.PHASECHK.TRANS64 P0, [R3+URZ], R0 ;  /* 0x00000000030085a7 */ /* 0x000ee4000800007f */
[----:B---3--:R-:W-:Y:S05]  /*7600*/  @!P0 BRA `(.L_x_174) ;  /* 0xfffffffc00f08947 */ /* 0x008fea000383ffff */
.L_x_151:
[----:B------:R-:W-:Y:S05]  /*7610*/  BSYNC B0 ;  /* 0x0000000000007941 */ /* 0x000fea0003800000 */
.L_x_150:
[----:B------:R-:W-:Y:S05]  /*7620*/  EXIT ;  /* 0x000000000000794d */ /* 0x000fea0003800000 */
.L_x_20:
[----:B-1----:R1:W2:Y:S02]  /*7630*/  SYNCS.PHASECHK.TRANS64.TRYWAIT P0, [R81+URZ], R0 ;  /* 0x00000000510075a7 */ /* 0x0022a4000800017f */
[----:B--2---:R-:W-:Y:S05]  /*7640*/  @!P0 NANOSLEEP.SYNCS 0x989680 ;  /* 0x009896800000895d */ /* 0x004fea0003900000 */
[----:B------:R-:W2:Y:S02]  /*7650*/  @!P0 SYNCS.PHASECHK.TRANS64 P0, [R81+URZ], R0 ;  /* 0x00000000510085a7 */ /* 0x000ea4000800007f */
[----:B--2---:R-:W-:Y:S05]  /*7660*/  @!P0 BRA `(.L_x_20) ;  /* 0xfffffffc00f08947 */ /* 0x004fea000383ffff */
[----:B------:R-:W-:Y:S05]  /*7670*/  BRA `(.L_x_175) ;  /* 0xffffffa000d47947 */ /* 0x000fea000383ffff */
.L_x_25:
[----:B--2---:R2:W3:Y:S02]  /*7680*/  SYNCS.PHASECHK.TRANS64.TRYWAIT P1, [R3+URZ], R0 ;  /* 0x00000000030075a7 */ /* 0x0044e4000802017f */
[----:B---3--:R-:W-:Y:S05]  /*7690*/  @!P1 NANOSLEEP.SYNCS 0x989680 ;  /* 0x009896800000995d */ /* 0x008fea0003900000 */
[----:B------:R-:W3:Y:S02]  /*76a0*/  @!P1 SYNCS.PHASECHK.TRANS64 P1, [R3+URZ], R0 ;  /* 0x00000000030095a7 */ /* 0x000ee4000802007f */
[----:B---3--:R-:W-:Y:S05]  /*76b0*/  @!P1 BRA `(.L_x_25) ;  /* 0xfffffffc00f09947 */ /* 0x008fea000383ffff */
[----:B------:R-:W-:Y:S05]  /*76c0*/  BRA `(.L_x_24) ;  /* 0xffffffa400387947 */ /* 0x000fea000383ffff */
.L_x_30:
[----:B--2---:R-:W-:-:S04]  /*76d0*/  IMAD.U32 R5, RZ, RZ, UR4 ;  /* 0x00000004ff057e24 */ /* 0x004fc8000f8e00ff */
[----:B------:R2:W3:Y:S03]  /*76e0*/  SYNCS.PHASECHK.TRANS64.TRYWAIT P1, [R5+URZ], R4 ;  /* 0x00000004050075a7 */ /* 0x0004e6000802017f */
[----:B---3--:R-:W-:Y:S05]  /*76f0*/  @!P1 NANOSLEEP.SYNCS 0x989680 ;  /* 0x009896800000995d */ /* 0x008fea0003900000 */
[----:B------:R-:W3:Y:S02]  /*7700*/  @!P1 SYNCS.PHASECHK.TRANS64 P1, [R5+URZ], R4 ;  /* 0x00000004050095a7 */ /* 0x000ee4000802007f */
[----:B---3--:R-:W-:Y:S05]  /*7710*/  @!P1 BRA `(.L_x_30) ;  /* 0xfffffffc00ec9947 */ /* 0x008fea000383ffff */
[----:B------:R-:W-:Y:S05]  /*7720*/  BRA `(.L_x_29) ;  /* 0xffffffa400b07947 */ /* 0x000fea000383ffff */
.L_x_36:
[----:B-1----:R1:W2:Y:S02]  /*7730*/  SYNCS.PHASECHK.TRANS64.TRYWAIT P0, [R81+URZ+0x10], R0 ;  /* 0x00001000510075a7 */ /* 0x0022a4000800017f */
[----:B--2---:R-:W-:Y:S05]  /*7740*/  @!P0 NANOSLEEP.SYNCS 0x989680 ;  /* 0x009896800000895d */ /* 0x004fea0003900000 */
[----:B------:R-:W2:Y:S02]  /*7750*/  @!P0 SYNCS.PHASECHK.TRANS64 P0, [R81+URZ+0x10], R0 ;  /* 0x00001000510085a7 */ /* 0x000ea4000800007f */
[----:B--2---:R-:W-:Y:S05]  /*7760*/  @!P0 BRA `(.L_x_36) ;  /* 0xfffffffc00f08947 */ /* 0x004fea000383ffff */
[----:B------:R-:W-:Y:S05]  /*7770*/  BRA `(.L_x_176) ;  /* 0xffffffa800bc7947 */ /* 0x000fea000383ffff */
.L_x_137:
[----:B------:R-:W-:Y:S01]  /*7780*/  BSSY B1, `(.L_x_177) ;  /* 0x0000006000017945 */ /* 0x000fe20003800000 */
[----:B------:R-:W-:-:S07]  /*7790*/  IMAD.MOV.U32 R15, RZ, RZ, -0x1 ;  /* 0xffffffffff0f7424 */ /* 0x000fce00078e00ff */
[----:B-----5:R-:W-:Y:S05]  /*77a0*/  WARPSYNC.COLLECTIVE R15, `(.L_x_178) ;  /* 0x000000000f0c7348 */ /* 0x020fea0003c00000 */
[----:B------:R-:W-:Y:S02]  /*77b0*/  ELECT P6, UR62, PT ;  /* 0x00000000003e782f */ /* 0x000fe400038c0000 */
[----:B------:R-:W-:Y:S01]  /*77c0*/  MOV R14, UR62 ;  /* 0x0000003e000e7c02 */ /* 0x000fe20008000f00 */
[----:B-----5:R-:W-:Y:S10]  /*77d0*/  ENDCOLLECTIVE ;  /* 0x000000000000791b */ /* 0x020ff40003800000 */
.L_x_178:
[----:B------:R-:W-:Y:S05]  /*77e0*/  BSYNC B1 ;  /* 0x0000000000017941 */ /* 0x000fea0003800000 */
.L_x_177:
[----:B------:R-:W-:Y:S05]  /*77f0*/  BRA `(.L_x_179) ;  /* 0xffffffe4006c7947 */ /* 0x000fea000383ffff */
.L_x_140:
[----:B-1----:R1:W2:Y:S02]  /*7800*/  SYNCS.PHASECHK.TRANS64.TRYWAIT P1, [R12+URZ+0xb0], R5 ;  /* 0x0000b0050c0075a7 */ /* 0x0022a4000802017f */
[----:B--2---:R-:W-:Y:S05]  /*7810*/  @!P1 NANOSLEEP.SYNCS 0x989680 ;  /* 0x009896800000995d */ /* 0x004fea0003900000 */
[----:B------:R-:W2:Y:S02]  /*7820*/  @!P1 SYNCS.PHASECHK.TRANS64 P1, [R12+URZ+0xb0], R5 ;  /* 0x0000b0050c0095a7 */ /* 0x000ea4000802007f */
[----:B--2---:R-:W-:Y:S05]  /*7830*/  @!P1 BRA `(.L_x_140) ;  /* 0xfffffffc00f09947 */ /* 0x004fea000383ffff */
[----:B------:R-:W-:Y:S05]  /*7840*/  BRA `(.L_x_180) ;  /* 0xffffffe400a47947 */ /* 0x000fea000383ffff */
.L_x_149:
[----:B------:R-:W-:Y:S01]  /*7850*/  BSSY B0, `(.L_x_181) ;  /* 0x0000006000007945 */ /* 0x000fe20003800000 */
[----:B------:R-:W-:-:S07]  /*7860*/  IMAD.MOV.U32 R15, RZ, RZ, -0x1 ;  /* 0xffffffffff0f7424 */ /* 0x000fce00078e00ff */
[----:B-----5:R-:W-:Y:S05]  /*7870*/  WARPSYNC.COLLECTIVE R15, `(.L_x_182) ;  /* 0x000000000f0c7348 */ /* 0x020fea0003c00000 */
[----:B------:R-:W-:Y:S02]  /*7880*/  ELECT P6, UR62, PT ;  /* 0x00000000003e782f */ /* 0x000fe400038c0000 */
[----:B------:R-:W-:Y:S01]  /*7890*/  MOV R14, UR62 ;  /* 0x0000003e000e7c02 */ /* 0x000fe20008000f00 */
[----:B-----5:R-:W-:Y:S10]  /*78a0*/  ENDCOLLECTIVE ;  /* 0x000000000000791b */ /* 0x020ff40003800000 */
.L_x_182:
[----:B------:R-:W-:Y:S05]  /*78b0*/  BSYNC B0 ;  /* 0x0000000000007941 */ /* 0x000fea0003800000 */
.L_x_181:
[----:B------:R-:W-:Y:S05]  /*78c0*/  BRA `(.L_x_183) ;  /* 0xfffffff0001c7947 */ /* 0x000fea000383ffff */
.L_x_153:
[----:B0-----:R0:W1:Y:S02]  /*78d0*/  SYNCS.PHASECHK.TRANS64.TRYWAIT P0, [R9+URZ], R4 ;  /* 0x00000004090075a7 */ /* 0x001064000800017f */
[----:B-1----:R-:W-:Y:S05]  /*78e0*/  @!P0 NANOSLEEP.SYNCS 0x989680 ;  /* 0x009896800000895d */ /* 0x002fea0003900000 */
[----:B------:R-:W1:Y:S02]  /*78f0*/  @!P0 SYNCS.PHASECHK.TRANS64 P0, [R9+URZ], R4 ;  /* 0x00000004090085a7 */ /* 0x000e64000800007f */
[----:B-1----:R-:W-:Y:S05]  /*7900*/  @!P0 BRA `(.L_x_153) ;  /* 0xfffffffc00f08947 */ /* 0x002fea000383ffff */
[----:B------:R-:W-:Y:S05]  /*7910*/  BRA `(.L_x_184) ;  /* 0xfffffff0005c7947 */ /* 0x000fea000383ffff */
.L_x_154:
[----:B0-----:R0:W1:Y:S02]  /*7920*/  SYNCS.PHASECHK.TRANS64.TRYWAIT P0, [R8+URZ], R5 ;  /* 0x00000005080075a7 */ /* 0x001064000800017f */
[----:B-1----:R-:W-:Y:S05]  /*7930*/  @!P0 NANOSLEEP.SYNCS 0x989680 ;  /* 0x009896800000895d */ /* 0x002fea0003900000 */
[----:B------:R-:W1:Y:S02]  /*7940*/  @!P0 SYNCS.PHASECHK.TRANS64 P0, [R8+URZ], R5 ;  /* 0x00000005080085a7 */ /* 0x000e64000800007f */
[----:B-1----:R-:W-:Y:S05]  /*7950*/  @!P0 BRA `(.L_x_154) ;  /* 0xfffffffc00f08947 */ /* 0x002fea000383ffff */
[----:B------:R-:W-:Y:S05]  /*7960*/  BRA `(.L_x_185) ;  /* 0xfffffff0006c7947 */ /* 0x000fea000383ffff */
.L_x_155:
[----:B0-----:R0:W1:Y:S02]  /*7970*/  SYNCS.PHASECHK.TRANS64.TRYWAIT P0, [R9+URZ], R4 ;  /* 0x00000004090075a7 */ /* 0x001064000800017f */
[----:B-1----:R-:W-:Y:S05]  /*7980*/  @!P0 NANOSLEEP.SYNCS 0x989680 ;  /* 0x009896800000895d */ /* 0x002fea0003900000 */
[----:B------:R-:W1:Y:S02]  /*7990*/  @!P0 SYNCS.PHASECHK.TRANS64 P0, [R9+URZ], R4 ;  /* 0x00000004090085a7 */ /* 0x000e64000800007f */
[----:B-1----:R-:W-:Y:S05]  /*79a0*/  @!P0 BRA `(.L_x_155) ;  /* 0xfffffffc00f08947 */ /* 0x002fea000383ffff */
[----:B------:R-:W-:Y:S05]  /*79b0*/  BRA `(.L_x_186) ;  /* 0xfffffff0007c7947 */ /* 0x000fea000383ffff */
.L_x_156:
[----:B0-----:R0:W1:Y:S02]  /*79c0*/  SYNCS.PHASECHK.TRANS64.TRYWAIT P0, [R8+URZ], R5 ;  /* 0x00000005080075a7 */ /* 0x001064000800017f */
[----:B-1----:R-:W-:Y:S05]  /*79d0*/  @!P0 NANOSLEEP.SYNCS 0x989680 ;  /* 0x009896800000895d */ /* 0x002fea0003900000 */
[----:B------:R-:W1:Y:S02]  /*79e0*/  @!P0 SYNCS.PHASECHK.TRANS64 P0, [R8+URZ], R5 ;  /* 0x00000005080085a7 */ /* 0x000e64000800007f */
[----:B-1----:R-:W-:Y:S05]  /*79f0*/  @!P0 BRA `(.L_x_156) ;  /* 0xfffffffc00f08947 */ /* 0x002fea000383ffff */
[----:B------:R-:W-:Y:S05]  /*7a00*/  BRA `(.L_x_187) ;  /* 0xfffffff0008c7947 */ /* 0x000fea000383ffff */
.L_x_157:
[----:B0-----:R0:W1:Y:S02]  /*7a10*/  SYNCS.PHASECHK.TRANS64.TRYWAIT P0, [R9+URZ], R4 ;  /* 0x00000004090075a7 */ /* 0x001064000800017f */
[----:B-1----:R-:W-:Y:S05]  /*7a20*/  @!P0 NANOSLEEP.SYNCS 0x989680 ;  /* 0x009896800000895d */ /* 0x002fea0003900000 */
[----:B------:R-:W1:Y:S02]  /*7a30*/  @!P0 SYNCS.PHASECHK.TRANS64 P0, [R9+URZ], R4 ;  /* 0x00000004090085a7 */ /* 0x000e64000800007f */
[----:B-1----:R-:W-:Y:S05]  /*7a40*/  @!P0 BRA `(.L_x_157) ;  /* 0xfffffffc00f08947 */ /* 0x002fea000383ffff */
[----:B------:R-:W-:Y:S05]  /*7a50*/  BRA `(.L_x_188) ;  /* 0xfffffff0009c7947 */ /* 0x000fea000383ffff */
.L_x_158:
[----:B0-----:R0:W1:Y:S02]  /*7a60*/  SYNCS.PHASECHK.TRANS64.TRYWAIT P0, [R8+URZ], R5 ;  /* 0x00000005080075a7 */ /* 0x001064000800017f */
[----:B-1----:R-:W-:Y:S05]  /*7a70*/  @!P0 NANOSLEEP.SYNCS 0x989680 ;  /* 0x009896800000895d */ /* 0x002fea0003900000 */
[----:B------:R-:W1:Y:S02]  /*7a80*/  @!P0 SYNCS.PHASECHK.TRANS64 P0, [R8+URZ], R5 ;  /* 0x00000005080085a7 */ /* 0x000e64000800007f */
[----:B-1----:R-:W-:Y:S05]  /*7a90*/  @!P0 BRA `(.L_x_158) ;  /* 0xfffffffc00f08947 */ /* 0x002fea000383ffff */
[----:B------:R-:W-:Y:S05]  /*7aa0*/  BRA `(.L_x_189) ;  /* 0xfffffff000ac7947 */ /* 0x000fea000383ffff */
.L_x_159:
[----:B0-----:R0:W1:Y:S02]  /*7ab0*/  SYNCS.PHASECHK.TRANS64.TRYWAIT P0, [R9+URZ], R4 ;  /* 0x00000004090075a7 */ /* 0x001064000800017f */
[----:B-1----:R-:W-:Y:S05]  /*7ac0*/  @!P0 NANOSLEEP.SYNCS 0x989680 ;  /* 0x009896800000895d */ /* 0x002fea0003900000 */
[----:B------:R-:W1:Y:S02]  /*7ad0*/  @!P0 SYNCS.PHASECHK.TRANS64 P0, [R9+URZ], R4 ;  /* 0x00000004090085a7 */ /* 0x000e64000800007f */
[----:B-1----:R-:W-:Y:S05]  /*7ae0*/  @!P0 BRA `(.L_x_159) ;  /* 0xfffffffc00f08947 */ /* 0x002fea000383ffff */
[----:B------:R-:W-:Y:S05]  /*7af0*/  BRA `(.L_x_190) ;  /* 0xfffffff000bc7947 */ /* 0x000fea000383ffff */
.L_x_160:
[----:B0-----:R0:W1:Y:S02]  /*7b00*/  SYNCS.PHASECHK.TRANS64.TRYWAIT P0, [R8+URZ], R5 ;  /* 0x00000005080075a7 */ /* 0x001064000800017f */
[----:B-1----:R-:W-:Y:S05]  /*7b10*/  @!P0 NANOSLEEP.SYNCS 0x989680 ;  /* 0x009896800000895d */ /* 0x002fea0003900000 */
[----:B------:R-:W1:Y:S02]  /*7b20*/  @!P0 SYNCS.PHASECHK.TRANS64 P0, [R8+URZ], R5 ;  /* 0x00000005080085a7 */ /* 0x000e64000800007f */
[----:B-1----:R-:W-:Y:S05]  /*7b30*/  @!P0 BRA `(.L_x_160) ;  /* 0xfffffffc00f08947 */ /* 0x002fea000383ffff */
[----:B------:R-:W-:Y:S05]  /*7b40*/  BRA `(.L_x_191) ;  /* 0xfffffff000cc7947 */ /* 0x000fea000383ffff */
.L_x_161:
[----:B0-----:R0:W1:Y:S02]  /*7b50*/  SYNCS.PHASECHK.TRANS64.TRYWAIT P0, [R9+URZ], R4 ;  /* 0x00000004090075a7 */ /* 0x001064000800017f */
[----:B-1----:R-:W-:Y:S05]  /*7b60*/  @!P0 NANOSLEEP.SYNCS 0x989680 ;  /* 0x009896800000895d */ /* 0x002fea0003900000 */
[----:B------:R-:W1:Y:S02]  /*7b70*/  @!P0 SYNCS.PHASECHK.TRANS64 P0, [R9+URZ], R4 ;  /* 0x00000004090085a7 */ /* 0x000e64000800007f */
[----:B-1----:R-:W-:Y:S05]  /*7b80*/  @!P0 BRA `(.L_x_161) ;  /* 0xfffffffc00f08947 */ /* 0x002fea000383ffff */
[----:B------:R-:W-:Y:S05]  /*7b90*/  BRA `(.L_x_192) ;  /* 0xfffffff000dc7947 */ /* 0x000fea000383ffff */
.L_x_162:
[----:B0-----:R0:W1:Y:S02]  /*7ba0*/  SYNCS.PHASECHK.TRANS64.TRYWAIT P0, [R8+URZ], R5 ;  /* 0x00000005080075a7 */ /* 0x001064000800017f */
[----:B-1----:R-:W-:Y:S05]  /*7bb0*/  @!P0 NANOSLEEP.SYNCS 0x989680 ;  /* 0x009896800000895d */ /* 0x002fea0003900000 */
[----:B------:R-:W1:Y:S02]  /*7bc0*/  @!P0 SYNCS.PHASECHK.TRANS64 P0, [R8+URZ], R5 ;  /* 0x00000005080085a7 */ /* 0x000e64000800007f */
[----:B-1----:R-:W-:Y:S05]  /*7bd0*/  @!P0 BRA `(.L_x_162) ;  /* 0xfffffffc00f08947 */ /* 0x002fea000383ffff */
[----:B------:R-:W-:Y:S05]  /*7be0*/  BRA `(.L_x_193) ;  /* 0xfffffff000ec7947 */ /* 0x000fea000383ffff */
.L_x_163:
[----:B0-----:R0:W1:Y:S02]  /*7bf0*/  SYNCS.PHASECHK.TRANS64.TRYWAIT P0, [R9+URZ], R4 ;  /* 0x00000004090075a7 */ /* 0x001064000800017f */
[----:B-1----:R-:W-:Y:S05]  /*7c00*/  @!P0 NANOSLEEP.SYNCS 0x989680 ;  /* 0x009896800000895d */ /* 0x002fea0003900000 */
[----:B------:R-:W1:Y:S02]  /*7c10*/  @!P0 SYNCS.PHASECHK.TRANS64 P0, [R9+URZ], R4 ;  /* 0x00000004090085a7 */ /* 0x000e64000800007f */
[----:B-1----:R-:W-:Y:S05]  /*7c20*/  @!P0 BRA `(.L_x_163) ;  /* 0xfffffffc00f08947 */ /* 0x002fea000383ffff */
[----:B------:R-:W-:Y:S05]  /*7c30*/  BRA `(.L_x_194) ;  /* 0xfffffff000fc7947 */ /* 0x000fea000383ffff */
.L_x_164:
[----:B0-----:R0:W1:Y:S02]  /*7c40*/  SYNCS.PHASECHK.TRANS64.TRYWAIT P0, [R8+URZ], R5 ;  /* 0x00000005080075a7 */ /* 0x001064000800017f */
[----:B-1----:R-:W-:Y:S05]  /*7c50*/  @!P0 NANOSLEEP.SYNCS 0x989680 ;  /* 0x009896800000895d */ /* 0x002fea0003900000 */
[----:B------:R-:W1:Y:S02]  /*7c60*/  @!P0 SYNCS.PHASECHK.TRANS64 P0, [R8+URZ], R5 ;  /* 0x00000005080085a7 */ /* 0x000e64000800007f */
[----:B-1----:R-:W-:Y:S05]  /*7c70*/  @!P0 BRA `(.L_x_164) ;  /* 0xfffffffc00f08947 */ /* 0x002fea000383ffff */
[----:B------:R-:W-:Y:S05]  /*7c80*/  BRA `(.L_x_195) ;  /* 0xfffffff4000c7947 */ /* 0x000fea000383ffff */
.L_x_165:
[----:B0-----:R0:W1:Y:S02]  /*7c90*/  SYNCS.PHASECHK.TRANS64.TRYWAIT P0, [R9+URZ], R4 ;  /* 0x00000004090075a7 */ /* 0x001064000800017f */
[----:B-1----:R-:W-:Y:S05]  /*7ca0*/  @!P0 NANOSLEEP.SYNCS 0x989680 ;  /* 0x009896800000895d */ /* 0x002fea0003900000 */
[----:B------:R-:W1:Y:S02]  /*7cb0*/  @!P0 SYNCS.PHASECHK.TRANS64 P0, [R9+URZ], R4 ;  /* 0x00000004090085a7 */ /* 0x000e64000800007f */
[----:B-1----:R-:W-:Y:S05]  /*7cc0*/  @!P0 BRA `(.L_x_165) ;  /* 0xfffffffc00f08947 */ /* 0x002fea000383ffff */
[----:B------:R-:W-:Y:S05]  /*7cd0*/  BRA `(.L_x_196) ;  /* 0xfffffff4001c7947 */ /* 0x000fea000383ffff */
.L_x_166:
[----:B0-----:R0:W1:Y:S02]  /*7ce0*/  SYNCS.PHASECHK.TRANS64.TRYWAIT P0, [R8+URZ], R5 ;  /* 0x00000005080075a7 */ /* 0x001064000800017f */
[----:B-1----:R-:W-:Y:S05]  /*7cf0*/  @!P0 NANOSLEEP.SYNCS 0x989680 ;  /* 0x009896800000895d */ /* 0x002fea0003900000 */
[----:B------:R-:W1:Y:S02]  /*7d00*/  @!P0 SYNCS.PHASECHK.TRANS64 P0, [R8+URZ], R5 ;  /* 0x00000005080085a7 */ /* 0x000e64000800007f */
[----:B-1----:R-:W-:Y:S05]  /*7d10*/  @!P0 BRA `(.L_x_166) ;  /* 0xfffffffc00f08947 */ /* 0x002fea000383ffff */
[----:B------:R-:W-:Y:S05]  /*7d20*/  BRA `(.L_x_197) ;  /* 0xfffffff4002c7947 */ /* 0x000fea000383ffff */
.L_x_167:
[----:B0-----:R0:W1:Y:S02]  /*7d30*/  SYNCS.PHASECHK.TRANS64.TRYWAIT P0, [R9+URZ], R4 ;  /* 0x00000004090075a7 */ /* 0x001064000800017f */
[----:B-1----:R-:W-:Y:S05]  /*7d40*/  @!P0 NANOSLEEP.SYNCS 0x989680 ;  /* 0x009896800000895d */ /* 0x002fea0003900000 */
[----:B------:R-:W1:Y:S02]  /*7d50*/  @!P0 SYNCS.PHASECHK.TRANS64 P0, [R9+URZ], R4 ;  /* 0x00000004090085a7 */ /* 0x000e64000800007f */
[----:B-1----:R-:W-:Y:S05]  /*7d60*/  @!P0 BRA `(.L_x_167) ;  /* 0xfffffffc00f08947 */ /* 0x002fea000383ffff */
[----:B------:R-:W-:Y:S05]  /*7d70*/  BRA `(.L_x_198) ;  /* 0xfffffff4003c7947 */ /* 0x000fea000383ffff */
.L_x_168:
[----:B0-----:R0:W1:Y:S02]  /*7d80*/  SYNCS.PHASECHK.TRANS64.TRYWAIT P0, [R8+URZ], R5 ;  /* 0x00000005080075a7 */ /* 0x001064000800017f */
[----:B-1----:R-:W-:Y:S05]  /*7d90*/  @!P0 NANOSLEEP.SYNCS 0x989680 ;  /* 0x009896800000895d */ /* 0x002fea0003900000 */
[----:B------:R-:W1:Y:S02]  /*7da0*/  @!P0 SYNCS.PHASECHK.TRANS64 P0, [R8+URZ], R5 ;  /* 0x00000005080085a7 */ /* 0x000e64000800007f */
[----:B-1----:R-:W-:Y:S05]  /*7db0*/  @!P0 BRA `(.L_x_168) ;  /* 0xfffffffc00f08947 */ /* 0x002fea000383ffff */
[----:B------:R-:W-:Y:S05]  /*7dc0*/  BRA `(.L_x_199) ;  /* 0xfffffff4004c7947 */ /* 0x000fea000383ffff */
.L_x_169:
[----:B0-----:R0:W1:Y:S02]  /*7dd0*/  SYNCS.PHASECHK.TRANS64.TRYWAIT P0, [R9+URZ], R4 ;  /* 0x00000004090075a7 */ /* 0x001064000800017f */
[----:B-1----:R-:W-:Y:S05]  /*7de0*/  @!P0 NANOSLEEP.SYNCS 0x989680 ;  /* 0x009896800000895d */ /* 0x002fea0003900000 */
[----:B------:R-:W1:Y:S02]  /*7df0*/  @!P0 SYNCS.PHASECHK.TRANS64 P0, [R9+URZ], R4 ;  /* 0x00000004090085a7 */ /* 0x000e64000800007f */
[----:B-1----:R-:W-:Y:S05]  /*7e00*/  @!P0 BRA `(.L_x_169) ;  /* 0xfffffffc00f08947 */ /* 0x002fea000383ffff */
[----:B------:R-:W-:Y:S05]  /*7e10*/  BRA `(.L_x_200) ;  /* 0xfffffff4005c7947 */ /* 0x000fea000383ffff */
.L_x_170:
[----:B0-----:R0:W1:Y:S02]  /*7e20*/  SYNCS.PHASECHK.TRANS64.TRYWAIT P0, [R8+URZ], R5 ;  /* 0x00000005080075a7 */ /* 0x001064000800017f */
[----:B-1----:R-:W-:Y:S05]  /*7e30*/  @!P0 NANOSLEEP.SYNCS 0x989680 ;  /* 0x009896800000895d */ /* 0x002fea0003900000 */
[----:B------:R-:W1:Y:S02]  /*7e40*/  @!P0 SYNCS.PHASECHK.TRANS64 P0, [R8+URZ], R5 ;  /* 0x00000005080085a7 */ /* 0x000e64000800007f */
[----:B-1----:R-:W-:Y:S05]  /*7e50*/  @!P0 BRA `(.L_x_170) ;  /* 0xfffffffc00f08947 */ /* 0x002fea000383ffff */
[----:B------:R-:W-:Y:S05]  /*7e60*/  BRA `(.L_x_201) ;  /* 0xfffffff4006c7947 */ /* 0x000fea000383ffff */
.L_x_171:
[----:B0-----:R0:W1:Y:S02]  /*7e70*/  SYNCS.PHASECHK.TRANS64.TRYWAIT P0, [R9+URZ], R4 ;  /* 0x00000004090075a7 */ /* 0x001064000800017f */
[----:B-1----:R-:W-:Y:S05]  /*7e80*/  @!P0 NANOSLEEP.SYNCS 0x989680 ;  /* 0x009896800000895d */ /* 0x002fea0003900000 */
[----:B------:R-:W1:Y:S02]  /*7e90*/  @!P0 SYNCS.PHASECHK.TRANS64 P0, [R9+URZ], R4 ;  /* 0x00000004090085a7 */ /* 0x000e64000800007f */
[----:B-1----:R-:W-:Y:S05]  /*7ea0*/  @!P0 BRA `(.L_x_171) ;  /* 0xfffffffc00f08947 */ /* 0x002fea000383ffff */
[----:B------:R-:W-:Y:S05]  /*7eb0*/  BRA `(.L_x_202) ;  /* 0xfffffff4007c7947 */ /* 0x000fea000383ffff */
.L_x_172:
[----:B0-----:R0:W1:Y:S02]  /*7ec0*/  SYNCS.PHASECHK.TRANS64.TRYWAIT P0, [R8+URZ], R5 ;  /* 0x00000005080075a7 */ /* 0x001064000800017f */
[----:B-1----:R-:W-:Y:S05]  /*7ed0*/  @!P0 NANOSLEEP.SYNCS 0x989680 ;  /* 0x009896800000895d */ /* 0x002fea0003900000 */
[----:B------:R-:W1:Y:S02]  /*7ee0*/  @!P0 SYNCS.PHASECHK.TRANS64 P0, [R8+URZ], R5 ;  /* 0x00000005080085a7 */ /* 0x000e64000800007f */
[----:B-1----:R-:W-:Y:S05]  /*7ef0*/  @!P0 BRA `(.L_x_172) ;  /* 0xfffffffc00f08947 */ /* 0x002fea000383ffff */
[----:B------:R-:W-:Y:S05]  /*7f00*/  BRA `(.L_x_203) ;  /* 0xfffffff4008c7947 */ /* 0x000fea000383ffff */
.L_x_173:
[----:B-1----:R1:W2:Y:S02]  /*7f10*/  SYNCS.PHASECHK.TRANS64.TRYWAIT P0, [R11+URZ], R6 ;  /* 0x000000060b0075a7 */ /* 0x0022a4000800017f */
[----:B--2---:R-:W-:Y:S05]  /*7f20*/  @!P0 NANOSLEEP.SYNCS 0x989680 ;  /* 0x009896800000895d */ /* 0x004fea0003900000 */
[----:B------:R-:W2:Y:S02]  /*7f30*/  @!P0 SYNCS.PHASECHK.TRANS64 P0, [R11+URZ], R6 ;  /* 0x000000060b0085a7 */ /* 0x000ea4000800007f */
[----:B--2---:R-:W-:Y:S05]  /*7f40*/  @!P0 BRA `(.L_x_173) ;  /* 0xfffffffc00f08947 */ /* 0x004fea000383ffff */
[----:B------:R-:W-:Y:S05]  /*7f50*/  BRA `(.L_x_204) ;  /* 0xfffffff400947947 */ /* 0x000fea000383ffff */
.L_x_205:
[----:B------:R-:W-:-:S00]  /*7f60*/  BRA `(.L_x_205) ;  /* 0xfffffffc00fc7947 */ /* 0x000fc0000383ffff */
[----:B------:R-:W-:-:S00]  /*7f70*/  NOP ;  /* 0x0000000000007918 */ /* 0x000fc00000000000 */
        /* <DEDUP_REMOVED lines=8> */
.L_x_206:


//--------------------- .nv.global.init           --------------------------
	.section	.nv.global.init,"aw",@progbits
.nv.global.init:
	.type		$str$22,@object
	.size		$str$22,($str$23 - $str$22)
$str$22:
        /*0000*/ 	.byte	0x6b, 0x5f, 0x74, 0x69, 0x6c, 0x65, 0x5f, 0x63, 0x6f, 0x75, 0x6e, 0x74, 0x20, 0x3e, 0x3d, 0x20
        /*0010*/ 	.byte	0x31, 0x00
	.type		$str$23,@object
	.size		$str$23,(__unnamed_1 - $str$23)
$str$23:
        /*0012*/ 	.byte	0x2f, 0x74, 0x6d, 0x70, 0x2f, 0x63, 0x75, 0x74, 0x6c, 0x61, 0x73, 0x73, 0x5f, 0x73, 0x77, 0x65
        /*0022*/ 	.byte	0x65, 0x70, 0x5f, 0x73, 0x72, 0x63, 0x2f, 0x69, 0x6e, 0x63, 0x6c, 0x75, 0x64, 0x65, 0x2f, 0x63
        /*0032*/ 	.byte	0x75, 0x74, 0x6c, 0x61, 0x73, 0x73, 0x2f, 0x67, 0x65, 0x6d, 0x6d, 0x2f, 0x63, 0x6f, 0x6c, 0x6c
        /*0042*/ 	.byte	0x65, 0x63, 0x74, 0x69, 0x76, 0x65, 0x2f, 0x73, 0x6d, 0x39, 0x30, 0x5f, 0x6d, 0x6d, 0x61, 0x5f
        /*0052*/ 	.byte	0x74, 0x6d, 0x61, 0x5f, 0x67, 0x6d, 0x6d, 0x61, 0x5f, 0x73, 0x73, 0x5f, 0x77, 0x61, 0x72, 0x70
        /*0062*/ 	.byte	0x73, 0x70, 0x65, 0x63, 0x69, 0x61, 0x6c, 0x69, 0x7a, 0x65, 0x64, 0x2e, 0x68, 0x70, 0x70, 0x00
	.type		__unnamed_1,@object
	.size		__unnamed_1,(.L_0 - __unnamed_1)
__unnamed_1:
        /*0072*/ 	.byte	0x76, 0x6f, 0x69, 0x64, 0x20, 0x63, 0x75, 0x74, 0x6c, 0x61, 0x73, 0x73, 0x3a, 0x3a, 0x67, 0x65
        /* <DEDUP_REMOVED lines=180> */
        /*0bc2*/ 	.byte	0x69, 0x64, 0x65, 0x6e, 0x74, 0x69, 0x74, 0x79, 0x5d, 0x00
.L_0:


//--------------------- .nv.shared._ZN7cutlass13device_kernelINS_4gemm6kernel13GemmUniversalIN4cute5tupleIJiiiiEEENS1_10collective13CollectiveMmaINS1_34MainloopSm90TmaGmmaWarpSpecializedILi22ENS5_IJNS4_1CILi2EEENSA_ILi1EEESC_EEENS1_32KernelTmaWarpSpecializedPingpongEEENS5_IJNSA_ILi64EEENSA_ILi96EEENSA_ILi32EEEEEENS_10bfloat16_tENS5_IJlSC_lEEESK_SL_NS4_8TiledMMAINS4_8MMA_AtomIJNS4_4SM904GMMA27MMA_64x96x16_F32BF16BF16_SSILNSP_5MajorE0ELSR_0ELNSP_7ScaleInE1ELSS_1EEEEEENS4_6LayoutINS5_IJSC_SC_SC_EEENS5_IJNSA_ILi0EEESX_SX_EEEEENS5_IJNS4_10UnderscoreES10_S10_EEEEENS4_13SM90_TMA_LOADENS4_14ComposedLayoutINS4_7SwizzleILi2ELi4ELi3EEENS4_18smem_ptr_flag_bitsILi16EEENSV_INS5_IJNSA_ILi8EEESI_EEENS5_IJSI_SC_EEEEEEEvNS4_8identityENS4_23SM90_TMA_LOAD_MULTICASTES1D_vS1E_EENS_8epilogue10collective6detail29Sm90TmaWarpSpecializedAdapterINS1I_15DefaultEpilogueISK_SL_SL_NS1H_6thread17LinearCombinationISK_Li1EffLNS1M_9ScaleType4KindE0ELNS_15FloatRoundStyleE2ESK_EENS1_15EpilogueDefaultEEEEEvvEEEEvNT_6ParamsE --------------------------
	.section	.nv.shared._ZN7cutlass13device_kernelINS_4gemm6kernel13GemmUniversalIN4cute5tupleIJiiiiEEENS1_10collective13CollectiveMmaINS1_34MainloopSm90TmaGmmaWarpSpecializedILi22ENS5_IJNS4_1CILi2EEENSA_ILi1EEESC_EEENS1_32KernelTmaWarpSpecializedPingpongEEENS5_IJNSA_ILi64EEENSA_ILi96EEENSA_ILi32EEEEEENS_10bfloat16_tENS5_IJlSC_lEEESK_SL_NS4_8TiledMMAINS4_8MMA_AtomIJNS4_4SM904GMMA27MMA_64x96x16_F32BF16BF16_SSILNSP_5MajorE0ELSR_0ELNSP_7ScaleInE1ELSS_1EEEEEENS4_6LayoutINS5_IJSC_SC_SC_EEENS5_IJNSA_ILi0EEESX_SX_EEEEENS5_IJNS4_10UnderscoreES10_S10_EEEEENS4_13SM90_TMA_LOADENS4_14ComposedLayoutINS4_7SwizzleILi2ELi4ELi3EEENS4_18smem_ptr_flag_bitsILi16EEENSV_INS5_IJNSA_ILi8EEESI_EEENS5_IJSI_SC_EEEEEEEvNS4_8identityENS4_23SM90_TMA_LOAD_MULTICASTES1D_vS1E_EENS_8epilogue10collective6detail29Sm90TmaWarpSpecializedAdapterINS1I_15DefaultEpilogueISK_SL_SL_NS1H_6thread17LinearCombinationISK_Li1EffLNS1M_9ScaleType4KindE0ELNS_15FloatRoundStyleE2ESK_EENS1_15EpilogueDefaultEEEEEvvEEEEvNT_6ParamsE,"aw",@nobits
	.sectionflags	@""
	.align	16
	.zero		1024


//--------------------- .nv.shared.reserved.0     --------------------------
	.section	.nv.shared.reserved.0,"aw",@nobits
	.weak		__nv_reservedSMEM_offset_0_alias
	.size		__nv_reservedSMEM_offset_0_alias, 0, 0
	.other		__nv_reservedSMEM_offset_0_alias,@"STO_CUDA_RESERVED_SHARED STV_DEFAULT"
__nv_reservedSMEM_offset_0_alias:
	.zero		0


//--------------------- .nv.global                --------------------------
	.section	.nv.global,"aw",@nobits
.nv.global:
	.type		_ZN40_INTERNAL_3e6b5589_4_k_cu_ed4e0369_163284cute1_E,@object
	.size		_ZN40_INTERNAL_3e6b5589_4_k_cu_ed4e0369_163284cute1_E,(_ZN40_INTERNAL_3e6b5589_4_k_cu_ed4e0369_163284cuda3std3__45__cpo6cbeginE - _ZN40_INTERNAL_3e6b5589_4_k_cu_ed4e0369_163284cute1_E)
_ZN40_INTERNAL_3e6b5589_4_k_cu_ed4e0369_163284cute1_E:
	.zero		1
	.type		_ZN40_INTERNAL_3e6b5589_4_k_cu_ed4e0369_163284cuda3std3__45__cpo6cbeginE,@object
	.size		_ZN40_INTERNAL_3e6b5589_4_k_cu_ed4e0369_163284cuda3std3__45__cpo6cbeginE,(_ZN40_INTERNAL_3e6b5589_4_k_cu_ed4e0369_163284cuda3std3__48in_placeE - _ZN40_INTERNAL_3e6b5589_4_k_cu_ed4e0369_163284cuda3std3__45__cpo6cbeginE)
_ZN40_INTERNAL_3e6b5589_4_k_cu_ed4e0369_163284cuda3std3__45__cpo6cbeginE:
	.zero		1
	.type		_ZN40_INTERNAL_3e6b5589_4_k_cu_ed4e0369_163284cuda3std3__48in_placeE,@object
	.size		_ZN40_INTERNAL_3e6b5589_4_k_cu_ed4e0369_163284cuda3std3__48in_placeE,(_ZN40_INTERNAL_3e6b5589_4_k_cu_ed4e0369_163284cuda3std6ranges3__45__cpo9iter_moveE - _ZN40_INTERNAL_3e6b5589_4_k_cu_ed4e0369_163284cuda3std3__48in_placeE)
_ZN40_INTERNAL_3e6b5589_4_k_cu_ed4e0369_163284cuda3std3__48in_placeE:
	.zero		1
	.type		_ZN40_INTERNAL_3e6b5589_4_k_cu_ed4e0369_163284cuda3std6ranges3__45__cpo9iter_moveE,@object
	.size		_ZN40_INTERNAL_3e6b5589_4_k_cu_ed4e0369_163284cuda3std6ranges3__45__cpo9iter_moveE,(_ZN40_INTERNAL_3e6b5589_4_k_cu_ed4e0369_163284cuda3std3__45__cpo5beginE - _ZN40_INTERNAL_3e6b5589_4_k_cu_ed4e0369_163284cuda3std6ranges3__45__cpo9iter_moveE)
_ZN40_INTERNAL_3e6b5589_4_k_cu_ed4e0369_163284cuda3std6ranges3__45__cpo9iter_moveE:
	.zero		1
	.type		_ZN40_INTERNAL_3e6b5589_4_k_cu_ed4e0369_163284cuda3std3__45__cpo5beginE,@object
	.size		_ZN40_INTERNAL_3e6b5589_4_k_cu_ed4e0369_163284cuda3std3__45__cpo5beginE,(_ZN40_INTERNAL_3e6b5589_4_k_cu_ed4e0369_163284cuda3std3__442_GLOBAL__N__3e6b5589_4_k_cu_ed4e0369_163286ignoreE - _ZN40_INTERNAL_3e6b5589_4_k_cu_ed4e0369_163284cuda3std3__45__cpo5beginE)
_ZN40_INTERNAL_3e6b5589_4_k_cu_ed4e0369_163284cuda3std3__45__cpo5beginE:
	.zero		1
	.type		_ZN40_INTERNAL_3e6b5589_4_k_cu_ed4e0369_163284cuda3std3__442_GLOBAL__N__3e6b5589_4_k_cu_ed4e0369_163286ignoreE,@object
	.size		_ZN40_INTERNAL_3e6b5589_4_k_cu_ed4e0369_163284cuda3std3__442_GLOBAL__N__3e6b5589_4_k_cu_ed4e0369_163286ignoreE,(_ZN40_INTERNAL_3e6b5589_4_k_cu_ed4e0369_163284cute7productE - _ZN40_INTERNAL_3e6b5589_4_k_cu_ed4e0369_163284cuda3std3__442_GLOBAL__N__3e6b5589_4_k_cu_ed4e0369_163286ignoreE)
_ZN40_INTERNAL_3e6b5589_4_k_cu_ed4e0369_163284cuda3std3__442_GLOBAL__N__3e6b5589_4_k_cu_ed4e0369_163286ignoreE:
	.zero		1
	.type		_ZN40_INTERNAL_3e6b5589_4_k_cu_ed4e0369_163284cute7productE,@object
	.size		_ZN40_INTERNAL_3e6b5589_4_k_cu_ed4e0369_163284cute7productE,(_ZN40_INTERNAL_3e6b5589_4_k_cu_ed4e0369_163284cuda3std3__45__cpo3endE - _ZN40_INTERNAL_3e6b5589_4_k_cu_ed4e0369_163284cute7productE)
_ZN40_INTERNAL_3e6b5589_4_k_cu_ed4e0369_163284cute7productE:
	.zero		1
	.type		_ZN40_INTERNAL_3e6b5589_4_k_cu_ed4e0369_163284cuda3std3__45__cpo3endE,@object
	.size		_ZN40_INTERNAL_3e6b5589_4_k_cu_ed4e0369_163284cuda3std3__45__cpo3endE,(_ZN40_INTERNAL_3e6b5589_4_k_cu_ed4e0369_163284cuda3std3__419piecewise_constructE - _ZN40_INTERNAL_3e6b5589_4_k_cu_ed4e0369_163284cuda3std3__45__cpo3endE)
_ZN40_INTERNAL_3e6b5589_4_k_cu_ed4e0369_163284cuda3std3__45__cpo3endE:
	.zero		1
	.type		_ZN40_INTERNAL_3e6b5589_4_k_cu_ed4e0369_163284cuda3std3__419piecewise_constructE,@object
	.size		_ZN40_INTERNAL_3e6b5589_4_k_cu_ed4e0369_163284cuda3std3__419piecewise_constructE,(_ZN40_INTERNAL_3e6b5589_4_k_cu_ed4e0369_163284cuda3std3__45__cpo4cendE - _ZN40_INTERNAL_3e6b5589_4_k_cu_ed4e0369_163284cuda3std3__419piecewise_constructE)
_ZN40_INTERNAL_3e6b5589_4_k_cu_ed4e0369_163284cuda3std3__419piecewise_constructE:
	.zero		1
	.type		_ZN40_INTERNAL_3e6b5589_4_k_cu_ed4e0369_163284cuda3std3__45__cpo4cendE,@object
	.size		_ZN40_INTERNAL_3e6b5589_4_k_cu_ed4e0369_163284cuda3std3__45__cpo4cendE,(_ZN40_INTERNAL_3e6b5589_4_k_cu_ed4e0369_163284cuda3std6ranges3__45__cpo4swapE - _ZN40_INTERNAL_3e6b5589_4_k_cu_ed4e0369_163284cuda3std3__45__cpo4cendE)
_ZN40_INTERNAL_3e6b5589_4_k_cu_ed4e0369_163284cuda3std3__45__cpo4cendE:
	.zero		1
	.type		_ZN40_INTERNAL_3e6b5589_4_k_cu_ed4e0369_163284cuda3std6ranges3__45__cpo4swapE,@object
	.size		_ZN40_INTERNAL_3e6b5589_4_k_cu_ed4e0369_163284cuda3std6ranges3__45__cpo4swapE,(.L_8 - _ZN40_INTERNAL_3e6b5589_4_k_cu_ed4e0369_163284cuda3std6ranges3__45__cpo4swapE)
_ZN40_INTERNAL_3e6b5589_4_k_cu_ed4e0369_163284cuda3std6ranges3__45__cpo4swapE:
	.zero		1
.L_8:


//--------------------- .nv.constant0._ZN7cutlass13device_kernelINS_4gemm6kernel13GemmUniversalIN4cute5tupleIJiiiiEEENS1_10collective13CollectiveMmaINS1_34MainloopSm90TmaGmmaWarpSpecializedILi22ENS5_IJNS4_1CILi2EEENSA_ILi1EEESC_EEENS1_32KernelTmaWarpSpecializedPingpongEEENS5_IJNSA_ILi64EEENSA_ILi96EEENSA_ILi32EEEEEENS_10bfloat16_tENS5_IJlSC_lEEESK_SL_NS4_8TiledMMAINS4_8MMA_AtomIJNS4_4SM904GMMA27MMA_64x96x16_F32BF16BF16_SSILNSP_5MajorE0ELSR_0ELNSP_7ScaleInE1ELSS_1EEEEEENS4_6LayoutINS5_IJSC_SC_SC_EEENS5_IJNSA_ILi0EEESX_SX_EEEEENS5_IJNS4_10UnderscoreES10_S10_EEEEENS4_13SM90_TMA_LOADENS4_14ComposedLayoutINS4_7SwizzleILi2ELi4ELi3EEENS4_18smem_ptr_flag_bitsILi16EEENSV_INS5_IJNSA_ILi8EEESI_EEENS5_IJSI_SC_EEEEEEEvNS4_8identityENS4_23SM90_TMA_LOAD_MULTICASTES1D_vS1E_EENS_8epilogue10collective6detail29Sm90TmaWarpSpecializedAdapterINS1I_15DefaultEpilogueISK_SL_SL_NS1H_6thread17LinearCombinationISK_Li1EffLNS1M_9ScaleType4KindE0ELNS_15FloatRoundStyleE2ESK_EENS1_15EpilogueDefaultEEEEEvvEEEEvNT_6ParamsE --------------------------
	.section	.nv.constant0._ZN7cutlass13device_kernelINS_4gemm6kernel13GemmUniversalIN4cute5tupleIJiiiiEEENS1_10collective13CollectiveMmaINS1_34MainloopSm90TmaGmmaWarpSpecializedILi22ENS5_IJNS4_1CILi2EEENSA_ILi1EEESC_EEENS1_32KernelTmaWarpSpecializedPingpongEEENS5_IJNSA_ILi64EEENSA_ILi96EEENSA_ILi32EEEEEENS_10bfloat16_tENS5_IJlSC_lEEESK_SL_NS4_8TiledMMAINS4_8MMA_AtomIJNS4_4SM904GMMA27MMA_64x96x16_F32BF16BF16_SSILNSP_5MajorE0ELSR_0ELNSP_7ScaleInE1ELSS_1EEEEEENS4_6LayoutINS5_IJSC_SC_SC_EEENS5_IJNSA_ILi0EEESX_SX_EEEEENS5_IJNS4_10UnderscoreES10_S10_EEEEENS4_13SM90_TMA_LOADENS4_14ComposedLayoutINS4_7SwizzleILi2ELi4ELi3EEENS4_18smem_ptr_flag_bitsILi16EEENSV_INS5_IJNSA_ILi8EEESI_EEENS5_IJSI_SC_EEEEEEEvNS4_8identityENS4_23SM90_TMA_LOAD_MULTICASTES1D_vS1E_EENS_8epilogue10collective6detail29Sm90TmaWarpSpecializedAdapterINS1I_15DefaultEpilogueISK_SL_SL_NS1H_6thread17LinearCombinationISK_Li1EffLNS1M_9ScaleType4KindE0ELNS_15FloatRoundStyleE2ESK_EENS1_15EpilogueDefaultEEEEEvvEEEEvNT_6ParamsE,"a",@progbits
	.sectionflags	@""
	.align	4
.nv.constant0._ZN7cutlass13device_kernelINS_4gemm6kernel13GemmUniversalIN4cute5tupleIJiiiiEEENS1_10collective13CollectiveMmaINS1_34MainloopSm90TmaGmmaWarpSpecializedILi22ENS5_IJNS4_1CILi2EEENSA_ILi1EEESC_EEENS1_32KernelTmaWarpSpecializedPingpongEEENS5_IJNSA_ILi64EEENSA_ILi96EEENSA_ILi32EEEEEENS_10bfloat16_tENS5_IJlSC_lEEESK_SL_NS4_8TiledMMAINS4_8MMA_AtomIJNS4_4SM904GMMA27MMA_64x96x16_F32BF16BF16_SSILNSP_5MajorE0ELSR_0ELNSP_7ScaleInE1ELSS_1EEEEEENS4_6LayoutINS5_IJSC_SC_SC_EEENS5_IJNSA_ILi0EEESX_SX_EEEEENS5_IJNS4_10UnderscoreES10_S10_EEEEENS4_13SM90_TMA_LOADENS4_14ComposedLayoutINS4_7SwizzleILi2ELi4ELi3EEENS4_18smem_ptr_flag_bitsILi16EEENSV_INS5_IJNSA_ILi8EEESI_EEENS5_IJSI_SC_EEEEEEEvNS4_8identityENS4_23SM90_TMA_LOAD_MULTICASTES1D_vS1E_EENS_8epilogue10collective6detail29Sm90TmaWarpSpecializedAdapterINS1I_15DefaultEpilogueISK_SL_SL_NS1H_6thread17LinearCombinationISK_Li1EffLNS1M_9ScaleType4KindE0ELNS_15FloatRoundStyleE2ESK_EENS1_15EpilogueDefaultEEEEEvvEEEEvNT_6ParamsE:
	.zero		1664


//--------------------- SYMBOLS --------------------------

	.type		.nv.reservedSmem.offset0,@object
	.size		.nv.reservedSmem.offset0,0x4
	.type		__assertfail,@function
